// auto-generated by cutlass_sweep.gemm — config: {"arch": "sm_90", "cluster_m": 2, "cluster_n": 1, "dtype": "e4m3", "dtype_b": "e4m3", "layout": "nt", "stages": 0, "tile_k": 64, "tile_m": 256, "tile_n": 240}
#include "cutlass/cutlass.h"
#include "cutlass/gemm/collective/collective_builder.hpp"
#include "cutlass/gemm/device/gemm_universal_adapter.h"
#include "cutlass/gemm/kernel/gemm_universal.hpp"
#include "cutlass/epilogue/collective/collective_builder.hpp"

using ElemA = cutlass::float_e4m3_t;
using ElemB = cutlass::float_e4m3_t;
using ElemCD = cutlass::float_e4m3_t;
using Acc  = float;
using TileShape    = cute::Shape<cute::_256, cute::_240, cute::_64>;
using ClusterShape = cute::Shape<cute::_2, cute::_1, cute::_1>;

using CollectiveEpilogue = typename cutlass::epilogue::collective::CollectiveBuilder<
    cutlass::arch::Sm90, cutlass::arch::OpClassTensorOp,
    TileShape, ClusterShape,
    cutlass::epilogue::collective::EpilogueTileAuto,
    Acc, Acc,
    ElemCD, cutlass::layout::RowMajor, 128 / cutlass::sizeof_bits<ElemCD>::value,
    ElemCD, cutlass::layout::RowMajor, 128 / cutlass::sizeof_bits<ElemCD>::value,
    cutlass::epilogue::collective::EpilogueScheduleAuto
  >::CollectiveOp;

using CollectiveMainloop = typename cutlass::gemm::collective::CollectiveBuilder<
    cutlass::arch::Sm90, cutlass::arch::OpClassTensorOp,
    ElemA, cutlass::layout::RowMajor, 128 / cutlass::sizeof_bits<ElemA>::value,
    ElemB, cutlass::layout::ColumnMajor, 128 / cutlass::sizeof_bits<ElemB>::value,
    Acc,
    TileShape, ClusterShape,
    cutlass::gemm::collective::StageCountAutoCarveout<static_cast<int>(sizeof(typename CollectiveEpilogue::SharedStorage))>,
    cutlass::gemm::collective::KernelScheduleAuto
  >::CollectiveOp;

using GemmKernel = cutlass::gemm::kernel::GemmUniversal<
    cute::Shape<int,int,int,int>,
    CollectiveMainloop,
    CollectiveEpilogue
>;
using Gemm = cutlass::gemm::device::GemmUniversalAdapter<GemmKernel>;

// Force the device kernel symbol into the cubin without needing a host main.
auto* _anchor = &cutlass::device_kernel<GemmKernel>;


// ===== COMPILED SASS (sm_90a) =====

	.target	sm_90a

	.elftype	@"ET_EXEC"


//--------------------- .note.nv.tkinfo           --------------------------
	.section	.note.nv.tkinfo,"",@"SHT_NOTE"
	.sectionflags	@"SHF_NOTE_NV_TKINFO"
	.tkinfo
        /*0018*/ 	.word	0x00000002
        /*0030*/ 	.string	""
        /*0030*/ 	.string	"ptxas"
        /*0030*/ 	.string	"Cuda compilation tools, release 13.0, V13.0.88"
        /*0030*/ 	.string	"Build cuda_13.0.r13.0/compiler.36424714_0"
        /*0030*/ 	.string	"-arch sm_90a -m 64 "



//--------------------- .note.nv.cuinfo           --------------------------
	.section	.note.nv.cuinfo,"",@"SHT_NOTE"
	.sectionflags	@"SHF_NOTE_NV_CUINFO"
        /*0018*/ 	.short	0x0002
        /*001a*/ 	.short	0x005a
        /*001c*/ 	.short	0x0082
	.zero		2


//--------------------- .nv.info                  --------------------------
	.section	.nv.info,"",@"SHT_CUDA_INFO"
	.align	4


	//----- nvinfo : EIATTR_REGCOUNT
	.align		4
        /*0000*/ 	.byte	0x04, 0x2f
        /*0002*/ 	.short	(.L_12 - .L_11)
	.align		4
.L_11:
        /*0004*/ 	.word	index@(_ZN7cutlass13device_kernelINS_4gemm6kernel13GemmUniversalIN4cute5tupleIJiiiiEEENS1_10collective13CollectiveMmaINS1_37MainloopSm90TmaGmmaWarpSpecializedFP8ILi7ENS5_IJNS4_1CILi2EEENSA_ILi1EEESC_EEENS1_35KernelTmaWarpSpecializedCooperativeEEENS5_IJNSA_ILi256EEENSA_ILi240EEENSA_ILi64EEEEEENS_12float_e4m3_tENS5_IJlSC_lEEESK_SL_NS4_8TiledMMAINS4_8MMA_AtomIJNS4_4SM904GMMA30MMA_64x16x32_F32E4M3E4M3_SS_TNILNSP_7ScaleInE1ELSR_1EEEEEENS4_6LayoutISD_NS5_IJSC_NSA_ILi0EEESV_EEEEENS5_IJNS4_10UnderscoreESY_SY_EEEEENS4_13SM90_TMA_LOADENS4_14ComposedLayoutINS4_7SwizzleILi2ELi4ELi3EEENS4_18smem_ptr_flag_bitsILi8EEENSU_INS5_IJNSA_ILi8EEESI_EEENS5_IJSI_SC_EEEEEEEvNS4_8identityENS4_23SM90_TMA_LOAD_MULTICASTES1B_vS1C_EENS_8epilogue10collective6detail29Sm90TmaWarpSpecializedAdapterINS1G_15DefaultEpilogueISK_SL_SL_NS1F_6thread17LinearCombinationISK_Li1EffLNS1K_9ScaleType4KindE0ELNS_15FloatRoundStyleE2ESK_EENS1_15EpilogueDefaultEEEEEvvEEEEvNT_6ParamsE)
        /*0008*/ 	.word	0x000000a8


	//----- nvinfo : EIATTR_FRAME_SIZE
	.align		4
.L_12:
        /*000c*/ 	.byte	0x04, 0x11
        /*000e*/ 	.short	(.L_14 - .L_13)
	.align		4
.L_13:
        /*0010*/ 	.word	index@(_ZN7cutlass13device_kernelINS_4gemm6kernel13GemmUniversalIN4cute5tupleIJiiiiEEENS1_10collective13CollectiveMmaINS1_37MainloopSm90TmaGmmaWarpSpecializedFP8ILi7ENS5_IJNS4_1CILi2EEENSA_ILi1EEESC_EEENS1_35KernelTmaWarpSpecializedCooperativeEEENS5_IJNSA_ILi256EEENSA_ILi240EEENSA_ILi64EEEEEENS_12float_e4m3_tENS5_IJlSC_lEEESK_SL_NS4_8TiledMMAINS4_8MMA_AtomIJNS4_4SM904GMMA30MMA_64x16x32_F32E4M3E4M3_SS_TNILNSP_7ScaleInE1ELSR_1EEEEEENS4_6LayoutISD_NS5_IJSC_NSA_ILi0EEESV_EEEEENS5_IJNS4_10UnderscoreESY_SY_EEEEENS4_13SM90_TMA_LOADENS4_14ComposedLayoutINS4_7SwizzleILi2ELi4ELi3EEENS4_18smem_ptr_flag_bitsILi8EEENSU_INS5_IJNSA_ILi8EEESI_EEENS5_IJSI_SC_EEEEEEEvNS4_8identityENS4_23SM90_TMA_LOAD_MULTICASTES1B_vS1C_EENS_8epilogue10collective6detail29Sm90TmaWarpSpecializedAdapterINS1G_15DefaultEpilogueISK_SL_SL_NS1F_6thread17LinearCombinationISK_Li1EffLNS1K_9ScaleType4KindE0ELNS_15FloatRoundStyleE2ESK_EENS1_15EpilogueDefaultEEEEEvvEEEEvNT_6ParamsE)
        /*0014*/ 	.word	0x00000508


	//----- nvinfo : EIATTR_MIN_STACK_SIZE
	.align		4
.L_14:
        /*0018*/ 	.byte	0x04, 0x12
        /*001a*/ 	.short	(.L_16 - .L_15)
	.align		4
.L_15:
        /*001c*/ 	.word	index@(_ZN7cutlass13device_kernelINS_4gemm6kernel13GemmUniversalIN4cute5tupleIJiiiiEEENS1_10collective13CollectiveMmaINS1_37MainloopSm90TmaGmmaWarpSpecializedFP8ILi7ENS5_IJNS4_1CILi2EEENSA_ILi1EEESC_EEENS1_35KernelTmaWarpSpecializedCooperativeEEENS5_IJNSA_ILi256EEENSA_ILi240EEENSA_ILi64EEEEEENS_12float_e4m3_tENS5_IJlSC_lEEESK_SL_NS4_8TiledMMAINS4_8MMA_AtomIJNS4_4SM904GMMA30MMA_64x16x32_F32E4M3E4M3_SS_TNILNSP_7ScaleInE1ELSR_1EEEEEENS4_6LayoutISD_NS5_IJSC_NSA_ILi0EEESV_EEEEENS5_IJNS4_10UnderscoreESY_SY_EEEEENS4_13SM90_TMA_LOADENS4_14ComposedLayoutINS4_7SwizzleILi2ELi4ELi3EEENS4_18smem_ptr_flag_bitsILi8EEENSU_INS5_IJNSA_ILi8EEESI_EEENS5_IJSI_SC_EEEEEEEvNS4_8identityENS4_23SM90_TMA_LOAD_MULTICASTES1B_vS1C_EENS_8epilogue10collective6detail29Sm90TmaWarpSpecializedAdapterINS1G_15DefaultEpilogueISK_SL_SL_NS1F_6thread17LinearCombinationISK_Li1EffLNS1K_9ScaleType4KindE0ELNS_15FloatRoundStyleE2ESK_EENS1_15EpilogueDefaultEEEEEvvEEEEvNT_6ParamsE)
        /*0020*/ 	.word	0x00000508
.L_16:


//--------------------- .nv.compat                --------------------------
	.section	.nv.compat,"",@"SHT_CUDA_COMPAT_INFO"
	.align	4
        /*0000*/ 	.byte	0x02, 0x09, 0x01, 0x00, 0x02, 0x02, 0x04, 0x00, 0x02, 0x05, 0x05, 0x00, 0x03, 0x07, 0x01, 0x01
        /*0010*/ 	.byte	0x02, 0x03, 0x01, 0x00, 0x02, 0x06, 0x01, 0x00, 0x04, 0x0b, 0x08, 0x00, 0x00, 0x00, 0x00, 0x00
        /*0020*/ 	.byte	0x00, 0x00, 0x00, 0x00


//--------------------- .nv.info._ZN7cutlass13device_kernelINS_4gemm6kernel13GemmUniversalIN4cute5tupleIJiiiiEEENS1_10collective13CollectiveMmaINS1_37MainloopSm90TmaGmmaWarpSpecializedFP8ILi7ENS5_IJNS4_1CILi2EEENSA_ILi1EEESC_EEENS1_35KernelTmaWarpSpecializedCooperativeEEENS5_IJNSA_ILi256EEENSA_ILi240EEENSA_ILi64EEEEEENS_12float_e4m3_tENS5_IJlSC_lEEESK_SL_NS4_8TiledMMAINS4_8MMA_AtomIJNS4_4SM904GMMA30MMA_64x16x32_F32E4M3E4M3_SS_TNILNSP_7ScaleInE1ELSR_1EEEEEENS4_6LayoutISD_NS5_IJSC_NSA_ILi0EEESV_EEEEENS5_IJNS4_10UnderscoreESY_SY_EEEEENS4_13SM90_TMA_LOADENS4_14ComposedLayoutINS4_7SwizzleILi2ELi4ELi3EEENS4_18smem_ptr_flag_bitsILi8EEENSU_INS5_IJNSA_ILi8EEESI_EEENS5_IJSI_SC_EEEEEEEvNS4_8identityENS4_23SM90_TMA_LOAD_MULTICASTES1B_vS1C_EENS_8epilogue10collective6detail29Sm90TmaWarpSpecializedAdapterINS1G_15DefaultEpilogueISK_SL_SL_NS1F_6thread17LinearCombinationISK_Li1EffLNS1K_9ScaleType4KindE0ELNS_15FloatRoundStyleE2ESK_EENS1_15EpilogueDefaultEEEEEvvEEEEvNT_6ParamsE --------------------------
	.section	.nv.info._ZN7cutlass13device_kernelINS_4gemm6kernel13GemmUniversalIN4cute5tupleIJiiiiEEENS1_10collective13CollectiveMmaINS1_37MainloopSm90TmaGmmaWarpSpecializedFP8ILi7ENS5_IJNS4_1CILi2EEENSA_ILi1EEESC_EEENS1_35KernelTmaWarpSpecializedCooperativeEEENS5_IJNSA_ILi256EEENSA_ILi240EEENSA_ILi64EEEEEENS_12float_e4m3_tENS5_IJlSC_lEEESK_SL_NS4_8TiledMMAINS4_8MMA_AtomIJNS4_4SM904GMMA30MMA_64x16x32_F32E4M3E4M3_SS_TNILNSP_7ScaleInE1ELSR_1EEEEEENS4_6LayoutISD_NS5_IJSC_NSA_ILi0EEESV_EEEEENS5_IJNS4_10UnderscoreESY_SY_EEEEENS4_13SM90_TMA_LOADENS4_14ComposedLayoutINS4_7SwizzleILi2ELi4ELi3EEENS4_18smem_ptr_flag_bitsILi8EEENSU_INS5_IJNSA_ILi8EEESI_EEENS5_IJSI_SC_EEEEEEEvNS4_8identityENS4_23SM90_TMA_LOAD_MULTICASTES1B_vS1C_EENS_8epilogue10collective6detail29Sm90TmaWarpSpecializedAdapterINS1G_15DefaultEpilogueISK_SL_SL_NS1F_6thread17LinearCombinationISK_Li1EffLNS1K_9ScaleType4KindE0ELNS_15FloatRoundStyleE2ESK_EENS1_15EpilogueDefaultEEEEEvvEEEEvNT_6ParamsE,"",@"SHT_CUDA_INFO"
	.sectionflags	@""
	.align	4


	//----- nvinfo : EIATTR_CUDA_API_VERSION
	.align		4
        /*0000*/ 	.byte	0x04, 0x37
        /*0002*/ 	.short	(.L_18 - .L_17)
.L_17:
        /*0004*/ 	.word	0x00000082


	//----- nvinfo : EIATTR_KPARAM_INFO
	.align		4
.L_18:
        /*0008*/ 	.byte	0x04, 0x17
        /*000a*/ 	.short	(.L_20 - .L_19)
.L_19:
        /*000c*/ 	.word	0x00000000
        /*0010*/ 	.short	0x0000
        /*0012*/ 	.short	0x0070
        /*0014*/ 	.byte	0x00, 0xf0, 0x01, 0x10


	//----- nvinfo : EIATTR_SPARSE_MMA_MASK
	.align		4
.L_20:
        /*0018*/ 	.byte	0x03, 0x50
        /*001a*/ 	.short	0x0000


	//----- nvinfo : EIATTR_MAXREG_COUNT
	.align		4
        /*001c*/ 	.byte	0x03, 0x1b
        /*001e*/ 	.short	0x00a8


	//----- nvinfo : EIATTR_NUM_BARRIERS
	.align		4
        /*0020*/ 	.byte	0x02, 0x4c
        /*0022*/ 	.byte	0x01
	.zero		1


	//----- nvinfo : EIATTR_ANNOTATIONS
	.align		4
        /*0024*/ 	.byte	0x04, 0x55
        /*0026*/ 	.short	(.L_22 - .L_21)


	//   ....[0]....
.L_21:
        /*0028*/ 	.word	0x00000001
        /*002c*/ 	.byte	0x50, 0x02, 0x00, 0x00, 0x01, 0x00, 0x00, 0x00, 0x90, 0x07, 0x00, 0x00, 0x01, 0x00, 0x00, 0x00
        /* <DEDUP_REMOVED lines=1215> */
        /*4c2c*/ 	.byte	0x90, 0x4b, 0x02, 0x00


	//----- nvinfo : EIATTR_MERCURY_ISA_VERSION
	.align		4
.L_22:
        /*4c30*/ 	.byte	0x03, 0x5f
        /*4c32*/ 	.short	0x0101


	//----- nvinfo : EIATTR_INT_WARP_WIDE_INSTR_OFFSETS
	.align		4
        /*4c34*/ 	.byte	0x04, 0x31
        /*4c36*/ 	.short	(.L_24 - .L_23)


	//   ....[0]....
.L_23:
        /*4c38*/ 	.word	0x000005d0


	//   ....[1]....
        /*4c3c*/ 	.word	0x000005f0


	//   ....[2]....
        /*4c40*/ 	.word	0x00000760


	//----- nvinfo : EIATTR_COOP_GROUP_MASK_REGIDS
	.align		4
.L_24:
        /*4c44*/ 	.byte	0x04, 0x29
        /*4c46*/ 	.short	(.L_26 - .L_25)


	//   ....[0]....
.L_25:
        /*4c48*/ 	.word	0xffffffff


	//   ....[1]....
        /*4c4c*/ 	.word	0xffffffff


	//   ....[2]....
        /*4c50*/ 	.word	0xffffffff


	//   ....[3]....
        /*4c54*/ 	.word	0xffffffff


	//   ....[4]....
        /*4c58*/ 	.word	0xffffffff


	//   ....[5]....
        /*4c5c*/ 	.word	0xffffffff


	//----- nvinfo : EIATTR_COOP_GROUP_INSTR_OFFSETS
	.align		4
.L_26:
        /*4c60*/ 	.byte	0x04, 0x28
        /*4c62*/ 	.short	(.L_28 - .L_27)


	//   ....[0]....
.L_27:
        /*4c64*/ 	.word	0x00000070


	//   ....[1]....
        /*4c68*/ 	.word	0x00000080


	//   ....[2]....
        /*4c6c*/ 	.word	0x000001b0


	//   ....[3]....
        /*4c70*/ 	.word	0x00000440


	//   ....[4]....
        /*4c74*/ 	.word	0x000008c0


	//   ....[5]....
        /*4c78*/ 	.word	0x00002460


	//----- nvinfo : EIATTR_REG_RECONFIG
	.align		4
.L_28:
        /*4c7c*/ 	.byte	0x01, 0x54
	.zero		2


	//----- nvinfo : EIATTR_MBARRIER_INSTR_OFFSETS
	.align		4
        /*4c80*/ 	.byte	0x04, 0x39
        /*4c82*/ 	.short	(.L_30 - .L_29)


	//   ....[0]....
.L_29:
        /*4c84*/ 	.word	0x00000340
        /*4c88*/ 	.word	0x000000ff
        /*4c8c*/ 	.word	0x00000000
        /*4c90*/ 	.short	0x0100
        /*4c92*/ 	.byte	0x09
	.zero		1


	//   ....[1]....
        /*4c94*/ 	.word	0x00000350
        /*4c98*/ 	.word	0x000000ff
        /*4c9c*/ 	.word	0x00000038
        /*4ca0*/ 	.short	0x0100
        /*4ca2*/ 	.byte	0x09
	.zero		1


	//   ....[2]....
        /*4ca4*/ 	.word	0x00000360
        /*4ca8*/ 	.word	0x000000ff
        /*4cac*/ 	.word	0x00000008
        /*4cb0*/ 	.short	0x0100
        /*4cb2*/ 	.byte	0x09
	.zero		1


	//   ....[3]....
        /*4cb4*/ 	.word	0x00000370
        /*4cb8*/ 	.word	0x000000ff
        /*4cbc*/ 	.word	0x00000040
        /*4cc0*/ 	.short	0x0100
        /*4cc2*/ 	.byte	0x09
	.zero		1


	//   ....[4]....
        /*4cc4*/ 	.word	0x00000380
        /*4cc8*/ 	.word	0x000000ff
        /*4ccc*/ 	.word	0x00000010
        /*4cd0*/ 	.short	0x0100
        /*4cd2*/ 	.byte	0x09
	.zero		1


	//   ....[5]....
        /*4cd4*/ 	.word	0x00000390
        /*4cd8*/ 	.word	0x000000ff
        /*4cdc*/ 	.word	0x00000048
        /*4ce0*/ 	.short	0x0100
        /*4ce2*/ 	.byte	0x09
	.zero		1


	//   ....[6]....
        /*4ce4*/ 	.word	0x000003a0
        /*4ce8*/ 	.word	0x000000ff
        /*4cec*/ 	.word	0x00000018
        /*4cf0*/ 	.short	0x0100
        /*4cf2*/ 	.byte	0x09
	.zero		1


	//   ....[7]....
        /*4cf4*/ 	.word	0x000003b0
        /*4cf8*/ 	.word	0x000000ff
        /*4cfc*/ 	.word	0x00000050
        /*4d00*/ 	.short	0x0100
        /*4d02*/ 	.byte	0x09
	.zero		1


	//   ....[8]....
        /*4d04*/ 	.word	0x000003c0
        /*4d08*/ 	.word	0x000000ff
        /*4d0c*/ 	.word	0x00000020
        /*4d10*/ 	.short	0x0100
        /*4d12*/ 	.byte	0x09
	.zero		1


	//   ....[9]....
        /*4d14*/ 	.word	0x000003d0
        /*4d18*/ 	.word	0x000000ff
        /*4d1c*/ 	.word	0x00000058
        /*4d20*/ 	.short	0x0100
        /*4d22*/ 	.byte	0x09
	.zero		1


	//   ....[10]....
        /*4d24*/ 	.word	0x000003e0
        /*4d28*/ 	.word	0x000000ff
        /*4d2c*/ 	.word	0x00000028
        /*4d30*/ 	.short	0x0100
        /*4d32*/ 	.byte	0x09
	.zero		1


	//   ....[11]....
        /*4d34*/ 	.word	0x000003f0
        /*4d38*/ 	.word	0x000000ff
        /*4d3c*/ 	.word	0x00000060
        /*4d40*/ 	.short	0x0100
        /*4d42*/ 	.byte	0x09
	.zero		1


	//   ....[12]....
        /*4d44*/ 	.word	0x00000400
        /*4d48*/ 	.word	0x000000ff
        /*4d4c*/ 	.word	0x00000030
        /*4d50*/ 	.short	0x0100
        /*4d52*/ 	.byte	0x09
	.zero		1


	//   ....[13]....
        /*4d54*/ 	.word	0x00000410
        /*4d58*/ 	.word	0x000000ff
        /*4d5c*/ 	.word	0x00000068
        /*4d60*/ 	.short	0x0100
        /*4d62*/ 	.byte	0x09
	.zero		1


	//   ....[14]....
        /*4d64*/ 	.word	0x000007f0
        /*4d68*/ 	.word	0x000000ff
        /*4d6c*/ 	.word	0x00000080
        /*4d70*/ 	.short	0x0100
        /*4d72*/ 	.byte	0x06
	.zero		1


	//   ....[15]....
        /*4d74*/ 	.word	0x00000860
        /*4d78*/ 	.word	0x000000ff
        /*4d7c*/ 	.word	0x00000088
        /*4d80*/ 	.short	0x0100
        /*4d82*/ 	.byte	0x06
	.zero		1


	//   ....[16]....
        /*4d84*/ 	.word	0x00002dd0
        /*4d88*/ 	.word	0x000000ff
        /*4d8c*/ 	.word	0x00000000
        /*4d90*/ 	.short	0x010a
        /*4d92*/ 	.byte	0x05
	.zero		1


	//   ....[17]....
        /*4d94*/ 	.word	0x00002e40
        /*4d98*/ 	.word	0x000000ff
        /*4d9c*/ 	.word	0x00000000
        /*4da0*/ 	.short	0x010a
        /*4da2*/ 	.byte	0x05
	.zero		1


	//   ....[18]....
        /*4da4*/ 	.word	0x00007df0
        /*4da8*/ 	.word	0x000000ff
        /*4dac*/ 	.word	0x00000000
        /*4db0*/ 	.short	0x010a
        /*4db2*/ 	.byte	0x08
	.zero		1


	//   ....[19]....
        /*4db4*/ 	.word	0x00007e30
        /*4db8*/ 	.word	0x000000ff
        /*4dbc*/ 	.word	0x00000000
        /*4dc0*/ 	.short	0x010a
        /*4dc2*/ 	.byte	0x08
	.zero		1


	//   ....[20]....
        /*4dc4*/ 	.word	0x0000d470
        /*4dc8*/ 	.word	0x00000006
        /*4dcc*/ 	.word	0x00000000
        /*4dd0*/ 	.short	0x0101
        /*4dd2*/ 	.byte	0x3f
	.zero		1


	//   ....[21]....
        /*4dd4*/ 	.word	0x00010890
        /*4dd8*/ 	.word	0x00000000
        /*4ddc*/ 	.word	0x00000000
        /*4de0*/ 	.short	0x0101
        /*4de2*/ 	.byte	0x3f
	.zero		1


	//   ....[22]....
        /*4de4*/ 	.word	0x00023ba0
        /*4de8*/ 	.word	0x0000000e
        /*4dec*/ 	.word	0x00000038
        /*4df0*/ 	.short	0x010a
        /*4df2*/ 	.byte	0x3f
	.zero		1


	//   ....[23]....
        /*4df4*/ 	.word	0x00023fa0
        /*4df8*/ 	.word	0x00000003
        /*4dfc*/ 	.word	0x00000088
        /*4e00*/ 	.short	0x0101
        /*4e02*/ 	.byte	0x3f
	.zero		1


	//   ....[24]....
        /*4e04*/ 	.word	0x00024720
        /*4e08*/ 	.word	0x00000004
        /*4e0c*/ 	.word	0x00000000
        /*4e10*/ 	.short	0x010a
        /*4e12*/ 	.byte	0x3f
	.zero		1


	//   ....[25]....
        /*4e14*/ 	.word	0x000247b0
        /*4e18*/ 	.word	0x00000003
        /*4e1c*/ 	.word	0x00000000
        /*4e20*/ 	.short	0x010a
        /*4e22*/ 	.byte	0x3f
	.zero		1


	//   ....[26]....
        /*4e24*/ 	.word	0x00024840
        /*4e28*/ 	.word	0x00000003
        /*4e2c*/ 	.word	0x00000000
        /*4e30*/ 	.short	0x010a
        /*4e32*/ 	.byte	0x3f
	.zero		1


	//   ....[27]....
        /*4e34*/ 	.word	0x000248d0
        /*4e38*/ 	.word	0x00000003
        /*4e3c*/ 	.word	0x00000000
        /*4e40*/ 	.short	0x010a
        /*4e42*/ 	.byte	0x3f
	.zero		1


	//   ....[28]....
        /*4e44*/ 	.word	0x00024960
        /*4e48*/ 	.word	0x00000003
        /*4e4c*/ 	.word	0x00000000
        /*4e50*/ 	.short	0x010a
        /*4e52*/ 	.byte	0x3f
	.zero		1


	//   ....[29]....
        /*4e54*/ 	.word	0x000249f0
        /*4e58*/ 	.word	0x00000003
        /*4e5c*/ 	.word	0x00000000
        /*4e60*/ 	.short	0x010a
        /*4e62*/ 	.byte	0x3f
	.zero		1


	//   ....[30]....
        /*4e64*/ 	.word	0x00024a80
        /*4e68*/ 	.word	0x00000003
        /*4e6c*/ 	.word	0x00000000
        /*4e70*/ 	.short	0x010a
        /*4e72*/ 	.byte	0x3f
	.zero		1


	//   ....[31]....
        /*4e74*/ 	.word	0x00024af0
        /*4e78*/ 	.word	0x00000005
        /*4e7c*/ 	.word	0x00000000
        /*4e80*/ 	.short	0x010a
        /*4e82*/ 	.byte	0x3f
	.zero		1


	//   ....[32]....
        /*4e84*/ 	.word	0x00024b60
        /*4e88*/ 	.word	0x00000000
        /*4e8c*/ 	.word	0x00000000
        /*4e90*/ 	.short	0x010a
        /*4e92*/ 	.byte	0x3f
	.zero		1


	//   ....[33]....
        /*4e94*/ 	.word	0x00024c40
        /*4e98*/ 	.word	0x0000000e
        /*4e9c*/ 	.word	0x00000038
        /*4ea0*/ 	.short	0x010a
        /*4ea2*/ 	.byte	0x3f
	.zero		1


	//   ....[34]....
        /*4ea4*/ 	.word	0x00024d10
        /*4ea8*/ 	.word	0x00000004
        /*4eac*/ 	.word	0x00000000
        /*4eb0*/ 	.short	0x010a
        /*4eb2*/ 	.byte	0x3f
	.zero		1


	//   ....[35]....
        /*4eb4*/ 	.word	0x00024d60
        /*4eb8*/ 	.word	0x00000003
        /*4ebc*/ 	.word	0x00000000
        /*4ec0*/ 	.short	0x010a
        /*4ec2*/ 	.byte	0x3f
	.zero		1


	//   ....[36]....
        /*4ec4*/ 	.word	0x00024db0
        /*4ec8*/ 	.word	0x00000003
        /*4ecc*/ 	.word	0x00000000
        /*4ed0*/ 	.short	0x010a
        /*4ed2*/ 	.byte	0x3f
	.zero		1


	//   ....[37]....
        /*4ed4*/ 	.word	0x00024e00
        /*4ed8*/ 	.word	0x00000003
        /*4edc*/ 	.word	0x00000000
        /*4ee0*/ 	.short	0x010a
        /*4ee2*/ 	.byte	0x3f
	.zero		1


	//   ....[38]....
        /*4ee4*/ 	.word	0x00024e50
        /*4ee8*/ 	.word	0x00000003
        /*4eec*/ 	.word	0x00000000
        /*4ef0*/ 	.short	0x010a
        /*4ef2*/ 	.byte	0x3f
	.zero		1


	//   ....[39]....
        /*4ef4*/ 	.word	0x00024ea0
        /*4ef8*/ 	.word	0x00000003
        /*4efc*/ 	.word	0x00000000
        /*4f00*/ 	.short	0x010a
        /*4f02*/ 	.byte	0x3f
	.zero		1


	//----- nvinfo : EIATTR_NUM_MBARRIERS
	.align		4
.L_30:
        /*4f04*/ 	.byte	0x03, 0x38
        /*4f06*/ 	.short	0x0010


	//----- nvinfo : EIATTR_EXIT_INSTR_OFFSETS
	.align		4
        /*4f08*/ 	.byte	0x04, 0x1c
        /*4f0a*/ 	.short	(.L_32 - .L_31)


	//   ....[0]....
.L_31:
        /*4f0c*/ 	.word	0x00000a50


	//   ....[1]....
        /*4f10*/ 	.word	0x00001330


	//   ....[2]....
        /*4f14*/ 	.word	0x000232a0


	//   ....[3]....
        /*4f18*/ 	.word	0x00023830


	//   ....[4]....
        /*4f1c*/ 	.word	0x00024ad0


	//----- nvinfo : EIATTR_MAX_THREADS
	.align		4
.L_32:
        /*4f20*/ 	.byte	0x04, 0x05
        /*4f22*/ 	.short	(.L_34 - .L_33)
.L_33:
        /*4f24*/ 	.word	0x00000180
        /*4f28*/ 	.word	0x00000001
        /*4f2c*/ 	.word	0x00000001


	//----- nvinfo : EIATTR_CRS_STACK_SIZE
	.align		4
.L_34:
        /*4f30*/ 	.byte	0x04, 0x1e
        /*4f32*/ 	.short	(.L_36 - .L_35)
.L_35:
        /*4f34*/ 	.word	0x00000000


	//----- nvinfo : EIATTR_CBANK_PARAM_SIZE
	.align		4
.L_36:
        /*4f38*/ 	.byte	0x03, 0x19
        /*4f3a*/ 	.short	0x0470


	//----- nvinfo : EIATTR_PARAM_CBANK
	.align		4
        /*4f3c*/ 	.byte	0x04, 0x0a
        /*4f3e*/ 	.short	(.L_38 - .L_37)
	.align		4
.L_37:
        /*4f40*/ 	.word	index@(.nv.constant0._ZN7cutlass13device_kernelINS_4gemm6kernel13GemmUniversalIN4cute5tupleIJiiiiEEENS1_10collective13CollectiveMmaINS1_37MainloopSm90TmaGmmaWarpSpecializedFP8ILi7ENS5_IJNS4_1CILi2EEENSA_ILi1EEESC_EEENS1_35KernelTmaWarpSpecializedCooperativeEEENS5_IJNSA_ILi256EEENSA_ILi240EEENSA_ILi64EEEEEENS_12float_e4m3_tENS5_IJlSC_lEEESK_SL_NS4_8TiledMMAINS4_8MMA_AtomIJNS4_4SM904GMMA30MMA_64x16x32_F32E4M3E4M3_SS_TNILNSP_7ScaleInE1ELSR_1EEEEEENS4_6LayoutISD_NS5_IJSC_NSA_ILi0EEESV_EEEEENS5_IJNS4_10UnderscoreESY_SY_EEEEENS4_13SM90_TMA_LOADENS4_14ComposedLayoutINS4_7SwizzleILi2ELi4ELi3EEENS4_18smem_ptr_flag_bitsILi8EEENSU_INS5_IJNSA_ILi8EEESI_EEENS5_IJSI_SC_EEEEEEEvNS4_8identityENS4_23SM90_TMA_LOAD_MULTICASTES1B_vS1C_EENS_8epilogue10collective6detail29Sm90TmaWarpSpecializedAdapterINS1G_15DefaultEpilogueISK_SL_SL_NS1F_6thread17LinearCombinationISK_Li1EffLNS1K_9ScaleType4KindE0ELNS_15FloatRoundStyleE2ESK_EENS1_15EpilogueDefaultEEEEEvvEEEEvNT_6ParamsE)
        /*4f44*/ 	.short	0x0210
        /*4f46*/ 	.short	0x0470


	//----- nvinfo : EIATTR_SW_WAR
	.align		4
.L_38:
        /*4f48*/ 	.byte	0x04, 0x36
        /*4f4a*/ 	.short	(.L_40 - .L_39)
.L_39:
        /*4f4c*/ 	.word	0x00000008
.L_40:


//--------------------- .nv.callgraph             --------------------------
	.section	.nv.callgraph,"",@"SHT_CUDA_CALLGRAPH"
	.align	4
	.sectionentsize	8
	.align		4
        /*0000*/ 	.word	0x00000000
	.align		4
        /*0004*/ 	.word	0xffffffff
	.align		4
        /*0008*/ 	.word	0x00000000
	.align		4
        /*000c*/ 	.word	0xfffffffe
	.align		4
        /*0010*/ 	.word	0x00000000
	.align		4
        /*0014*/ 	.word	0xfffffffd
	.align		4
        /*0018*/ 	.word	0x00000000
	.align		4
        /*001c*/ 	.word	0xfffffffc


//--------------------- .nv.constant4             --------------------------
	.section	.nv.constant4,"a",@progbits
	.align	8
	.align		8
.nv.constant4:
        /*0000*/ 	.dword	_ZN40_INTERNAL_381ac975_4_k_cu_5c3d3c34_138014cuda3std3__45__cpo5beginE
	.align		8
        /*0008*/ 	.dword	_ZN40_INTERNAL_381ac975_4_k_cu_5c3d3c34_138014cuda3std3__45__cpo3endE
	.align		8
        /*0010*/ 	.dword	_ZN40_INTERNAL_381ac975_4_k_cu_5c3d3c34_138014cuda3std3__45__cpo6cbeginE
	.align		8
        /*0018*/ 	.dword	_ZN40_INTERNAL_381ac975_4_k_cu_5c3d3c34_138014cuda3std3__45__cpo4cendE
	.align		8
        /*0020*/ 	.dword	_ZN40_INTERNAL_381ac975_4_k_cu_5c3d3c34_138014cuda3std3__442_GLOBAL__N__381ac975_4_k_cu_5c3d3c34_138016ignoreE
	.align		8
        /*0028*/ 	.dword	_ZN40_INTERNAL_381ac975_4_k_cu_5c3d3c34_138014cuda3std3__419piecewise_constructE
	.align		8
        /*0030*/ 	.dword	_ZN40_INTERNAL_381ac975_4_k_cu_5c3d3c34_138014cuda3std3__48in_placeE
	.align		8
        /*0038*/ 	.dword	_ZN40_INTERNAL_381ac975_4_k_cu_5c3d3c34_138014cuda3std6ranges3__45__cpo4swapE
	.align		8
        /*0040*/ 	.dword	_ZN40_INTERNAL_381ac975_4_k_cu_5c3d3c34_138014cuda3std6ranges3__45__cpo9iter_moveE
	.align		8
        /*0048*/ 	.dword	_ZN40_INTERNAL_381ac975_4_k_cu_5c3d3c34_138014cute7productE
	.align		8
        /*0050*/ 	.dword	_ZN40_INTERNAL_381ac975_4_k_cu_5c3d3c34_138014cute1_E


//--------------------- .text._ZN7cutlass13device_kernelINS_4gemm6kernel13GemmUniversalIN4cute5tupleIJiiiiEEENS1_10collective13CollectiveMmaINS1_37MainloopSm90TmaGmmaWarpSpecializedFP8ILi7ENS5_IJNS4_1CILi2EEENSA_ILi1EEESC_EEENS1_35KernelTmaWarpSpecializedCooperativeEEENS5_IJNSA_ILi256EEENSA_ILi240EEENSA_ILi64EEEEEENS_12float_e4m3_tENS5_IJlSC_lEEESK_SL_NS4_8TiledMMAINS4_8MMA_AtomIJNS4_4SM904GMMA30MMA_64x16x32_F32E4M3E4M3_SS_TNILNSP_7ScaleInE1ELSR_1EEEEEENS4_6LayoutISD_NS5_IJSC_NSA_ILi0EEESV_EEEEENS5_IJNS4_10UnderscoreESY_SY_EEEEENS4_13SM90_TMA_LOADENS4_14ComposedLayoutINS4_7SwizzleILi2ELi4ELi3EEENS4_18smem_ptr_flag_bitsILi8EEENSU_INS5_IJNSA_ILi8EEESI_EEENS5_IJSI_SC_EEEEEEEvNS4_8identityENS4_23SM90_TMA_LOAD_MULTICASTES1B_vS1C_EENS_8epilogue10collective6detail29Sm90TmaWarpSpecializedAdapterINS1G_15DefaultEpilogueISK_SL_SL_NS1F_6thread17LinearCombinationISK_Li1EffLNS1K_9ScaleType4KindE0ELNS_15FloatRoundStyleE2ESK_EENS1_15EpilogueDefaultEEEEEvvEEEEvNT_6ParamsE --------------------------
	.section	.text._ZN7cutlass13device_kernelINS_4gemm6kernel13GemmUniversalIN4cute5tupleIJiiiiEEENS1_10collective13CollectiveMmaINS1_37MainloopSm90TmaGmmaWarpSpecializedFP8ILi7ENS5_IJNS4_1CILi2EEENSA_ILi1EEESC_EEENS1_35KernelTmaWarpSpecializedCooperativeEEENS5_IJNSA_ILi256EEENSA_ILi240EEENSA_ILi64EEEEEENS_12float_e4m3_tENS5_IJlSC_lEEESK_SL_NS4_8TiledMMAINS4_8MMA_AtomIJNS4_4SM904GMMA30MMA_64x16x32_F32E4M3E4M3_SS_TNILNSP_7ScaleInE1ELSR_1EEEEEENS4_6LayoutISD_NS5_IJSC_NSA_ILi0EEESV_EEEEENS5_IJNS4_10UnderscoreESY_SY_EEEEENS4_13SM90_TMA_LOADENS4_14ComposedLayoutINS4_7SwizzleILi2ELi4ELi3EEENS4_18smem_ptr_flag_bitsILi8EEENSU_INS5_IJNSA_ILi8EEESI_EEENS5_IJSI_SC_EEEEEEEvNS4_8identityENS4_23SM90_TMA_LOAD_MULTICASTES1B_vS1C_EENS_8epilogue10collective6detail29Sm90TmaWarpSpecializedAdapterINS1G_15DefaultEpilogueISK_SL_SL_NS1F_6thread17LinearCombinationISK_Li1EffLNS1K_9ScaleType4KindE0ELNS_15FloatRoundStyleE2ESK_EENS1_15EpilogueDefaultEEEEEvvEEEEvNT_6ParamsE,"ax",@progbits
	.align	128
.text._ZN7cutlass13device_kernelINS_4gemm6kernel13GemmUniversalIN4cute5tupleIJiiiiEEENS1_10collective13CollectiveMmaINS1_37MainloopSm90TmaGmmaWarpSpecializedFP8ILi7ENS5_IJNS4_1CILi2EEENSA_ILi1EEESC_EEENS1_35KernelTmaWarpSpecializedCooperativeEEENS5_IJNSA_ILi256EEENSA_ILi240EEENSA_ILi64EEEEEENS_12float_e4m3_tENS5_IJlSC_lEEESK_SL_NS4_8TiledMMAINS4_8MMA_AtomIJNS4_4SM904GMMA30MMA_64x16x32_F32E4M3E4M3_SS_TNILNSP_7ScaleInE1ELSR_1EEEEEENS4_6LayoutISD_NS5_IJSC_NSA_ILi0EEESV_EEEEENS5_IJNS4_10UnderscoreESY_SY_EEEEENS4_13SM90_TMA_LOADENS4_14ComposedLayoutINS4_7SwizzleILi2ELi4ELi3EEENS4_18smem_ptr_flag_bitsILi8EEENSU_INS5_IJNSA_ILi8EEESI_EEENS5_IJSI_SC_EEEEEEEvNS4_8identityENS4_23SM90_TMA_LOAD_MULTICASTES1B_vS1C_EENS_8epilogue10collective6detail29Sm90TmaWarpSpecializedAdapterINS1G_15DefaultEpilogueISK_SL_SL_NS1F_6thread17LinearCombinationISK_Li1EffLNS1K_9ScaleType4KindE0ELNS_15FloatRoundStyleE2ESK_EENS1_15EpilogueDefaultEEEEEvvEEEEvNT_6ParamsE:
        .type           _ZN7cutlass13device_kernelINS_4gemm6kernel13GemmUniversalIN4cute5tupleIJiiiiEEENS1_10collective13CollectiveMmaINS1_37MainloopSm90TmaGmmaWarpSpecializedFP8ILi7ENS5_IJNS4_1CILi2EEENSA_ILi1EEESC_EEENS1_35KernelTmaWarpSpecializedCooperativeEEENS5_IJNSA_ILi256EEENSA_ILi240EEENSA_ILi64EEEEEENS_12float_e4m3_tENS5_IJlSC_lEEESK_SL_NS4_8TiledMMAINS4_8MMA_AtomIJNS4_4SM904GMMA30MMA_64x16x32_F32E4M3E4M3_SS_TNILNSP_7ScaleInE1ELSR_1EEEEEENS4_6LayoutISD_NS5_IJSC_NSA_ILi0EEESV_EEEEENS5_IJNS4_10UnderscoreESY_SY_EEEEENS4_13SM90_TMA_LOADENS4_14ComposedLayoutINS4_7SwizzleILi2ELi4ELi3EEENS4_18smem_ptr_flag_bitsILi8EEENSU_INS5_IJNSA_ILi8EEESI_EEENS5_IJSI_SC_EEEEEEEvNS4_8identityENS4_23SM90_TMA_LOAD_MULTICASTES1B_vS1C_EENS_8epilogue10collective6detail29Sm90TmaWarpSpecializedAdapterINS1G_15DefaultEpilogueISK_SL_SL_NS1F_6thread17LinearCombinationISK_Li1EffLNS1K_9ScaleType4KindE0ELNS_15FloatRoundStyleE2ESK_EENS1_15EpilogueDefaultEEEEEvvEEEEvNT_6ParamsE,@function
        .size           _ZN7cutlass13device_kernelINS_4gemm6kernel13GemmUniversalIN4cute5tupleIJiiiiEEENS1_10collective13CollectiveMmaINS1_37MainloopSm90TmaGmmaWarpSpecializedFP8ILi7ENS5_IJNS4_1CILi2EEENSA_ILi1EEESC_EEENS1_35KernelTmaWarpSpecializedCooperativeEEENS5_IJNSA_ILi256EEENSA_ILi240EEENSA_ILi64EEEEEENS_12float_e4m3_tENS5_IJlSC_lEEESK_SL_NS4_8TiledMMAINS4_8MMA_AtomIJNS4_4SM904GMMA30MMA_64x16x32_F32E4M3E4M3_SS_TNILNSP_7ScaleInE1ELSR_1EEEEEENS4_6LayoutISD_NS5_IJSC_NSA_ILi0EEESV_EEEEENS5_IJNS4_10UnderscoreESY_SY_EEEEENS4_13SM90_TMA_LOADENS4_14ComposedLayoutINS4_7SwizzleILi2ELi4ELi3EEENS4_18smem_ptr_flag_bitsILi8EEENSU_INS5_IJNSA_ILi8EEESI_EEENS5_IJSI_SC_EEEEEEEvNS4_8identityENS4_23SM90_TMA_LOAD_MULTICASTES1B_vS1C_EENS_8epilogue10collective6detail29Sm90TmaWarpSpecializedAdapterINS1G_15DefaultEpilogueISK_SL_SL_NS1F_6thread17LinearCombinationISK_Li1EffLNS1K_9ScaleType4KindE0ELNS_15FloatRoundStyleE2ESK_EENS1_15EpilogueDefaultEEEEEvvEEEEvNT_6ParamsE,(.L_x_564 - _ZN7cutlass13device_kernelINS_4gemm6kernel13GemmUniversalIN4cute5tupleIJiiiiEEENS1_10collective13CollectiveMmaINS1_37MainloopSm90TmaGmmaWarpSpecializedFP8ILi7ENS5_IJNS4_1CILi2EEENSA_ILi1EEESC_EEENS1_35KernelTmaWarpSpecializedCooperativeEEENS5_IJNSA_ILi256EEENSA_ILi240EEENSA_ILi64EEEEEENS_12float_e4m3_tENS5_IJlSC_lEEESK_SL_NS4_8TiledMMAINS4_8MMA_AtomIJNS4_4SM904GMMA30MMA_64x16x32_F32E4M3E4M3_SS_TNILNSP_7ScaleInE1ELSR_1EEEEEENS4_6LayoutISD_NS5_IJSC_NSA_ILi0EEESV_EEEEENS5_IJNS4_10UnderscoreESY_SY_EEEEENS4_13SM90_TMA_LOADENS4_14ComposedLayoutINS4_7SwizzleILi2ELi4ELi3EEENS4_18smem_ptr_flag_bitsILi8EEENSU_INS5_IJNSA_ILi8EEESI_EEENS5_IJSI_SC_EEEEEEEvNS4_8identityENS4_23SM90_TMA_LOAD_MULTICASTES1B_vS1C_EENS_8epilogue10collective6detail29Sm90TmaWarpSpecializedAdapterINS1G_15DefaultEpilogueISK_SL_SL_NS1F_6thread17LinearCombinationISK_Li1EffLNS1K_9ScaleType4KindE0ELNS_15FloatRoundStyleE2ESK_EENS1_15EpilogueDefaultEEEEEvvEEEEvNT_6ParamsE)
        .other          _ZN7cutlass13device_kernelINS_4gemm6kernel13GemmUniversalIN4cute5tupleIJiiiiEEENS1_10collective13CollectiveMmaINS1_37MainloopSm90TmaGmmaWarpSpecializedFP8ILi7ENS5_IJNS4_1CILi2EEENSA_ILi1EEESC_EEENS1_35KernelTmaWarpSpecializedCooperativeEEENS5_IJNSA_ILi256EEENSA_ILi240EEENSA_ILi64EEEEEENS_12float_e4m3_tENS5_IJlSC_lEEESK_SL_NS4_8TiledMMAINS4_8MMA_AtomIJNS4_4SM904GMMA30MMA_64x16x32_F32E4M3E4M3_SS_TNILNSP_7ScaleInE1ELSR_1EEEEEENS4_6LayoutISD_NS5_IJSC_NSA_ILi0EEESV_EEEEENS5_IJNS4_10UnderscoreESY_SY_EEEEENS4_13SM90_TMA_LOADENS4_14ComposedLayoutINS4_7SwizzleILi2ELi4ELi3EEENS4_18smem_ptr_flag_bitsILi8EEENSU_INS5_IJNSA_ILi8EEESI_EEENS5_IJSI_SC_EEEEEEEvNS4_8identityENS4_23SM90_TMA_LOAD_MULTICASTES1B_vS1C_EENS_8epilogue10collective6detail29Sm90TmaWarpSpecializedAdapterINS1G_15DefaultEpilogueISK_SL_SL_NS1F_6thread17LinearCombinationISK_Li1EffLNS1K_9ScaleType4KindE0ELNS_15FloatRoundStyleE2ESK_EENS1_15EpilogueDefaultEEEEEvvEEEEvNT_6ParamsE,@"STO_CUDA_ENTRY STV_DEFAULT"
_ZN7cutlass13device_kernelINS_4gemm6kernel13GemmUniversalIN4cute5tupleIJiiiiEEENS1_10collective13CollectiveMmaINS1_37MainloopSm90TmaGmmaWarpSpecializedFP8ILi7ENS5_IJNS4_1CILi2EEENSA_ILi1EEESC_EEENS1_35KernelTmaWarpSpecializedCooperativeEEENS5_IJNSA_ILi256EEENSA_ILi240EEENSA_ILi64EEEEEENS_12float_e4m3_tENS5_IJlSC_lEEESK_SL_NS4_8TiledMMAINS4_8MMA_AtomIJNS4_4SM904GMMA30MMA_64x16x32_F32E4M3E4M3_SS_TNILNSP_7ScaleInE1ELSR_1EEEEEENS4_6LayoutISD_NS5_IJSC_NSA_ILi0EEESV_EEEEENS5_IJNS4_10UnderscoreESY_SY_EEEEENS4_13SM90_TMA_LOADENS4_14ComposedLayoutINS4_7SwizzleILi2ELi4ELi3EEENS4_18smem_ptr_flag_bitsILi8EEENSU_INS5_IJNSA_ILi8EEESI_EEENS5_IJSI_SC_EEEEEEEvNS4_8identityENS4_23SM90_TMA_LOAD_MULTICASTES1B_vS1C_EENS_8epilogue10collective6detail29Sm90TmaWarpSpecializedAdapterINS1G_15DefaultEpilogueISK_SL_SL_NS1F_6thread17LinearCombinationISK_Li1EffLNS1K_9ScaleType4KindE0ELNS_15FloatRoundStyleE2ESK_EENS1_15EpilogueDefaultEEEEEvvEEEEvNT_6ParamsE:
[----:B------:R-:W0:Y:S02]  /*0000*/  LDC R1, c[0x0][0x28] ;  /* 0x00000a00ff017b82 */ /* 0x000e240000000800 */
[----:B0-----:R-:W-:Y:S01]  /*0010*/  VIADD R1, R1, 0xfffffaf8 ;  /* 0xfffffaf801017836 */ /* 0x001fe20000000000 */
[----:B------:R-:W0:Y:S01]  /*0020*/  S2R R4, SR_TID.X ;  /* 0x0000000000047919 */ /* 0x000e220000002100 */
[----:B------:R-:W-:Y:S01]  /*0030*/  ELECT P0, URZ, PT ;  /* 0x00000000003f782f */ /* 0x000fe20003800000 */
[----:B------:R-:W-:Y:S01]  /*0040*/  BSSY B0, `(.L_x_0) ;  /* 0x0000015000007945 */ /* 0x000fe20003800000 */
[--C-:B0-----:R-:W-:Y:S02]  /*0050*/  SHF.R.U32.HI R0, RZ, 0x5, R4.reuse ;  /* 0x00000005ff007819 */ /* 0x101fe40000011604 */
[----:B------:R-:W-:-:S03]  /*0060*/  SHF.R.U32.HI R2, RZ, 0x7, R4 ;  /* 0x00000007ff027819 */ /* 0x000fc60000011604 */
[----:B------:R-:W0:Y:S04]  /*0070*/  SHFL.IDX PT, R3, R0, RZ, 0x1f ;  /* 0x00001fff00037589 */ /* 0x000e2800000e0000 */
[----:B------:R-:W1:Y:S01]  /*0080*/  SHFL.IDX PT, R2, R2, RZ, 0x1f ;  /* 0x00001fff02027589 */ /* 0x000e6200000e0000 */
[----:B0-----:R-:W-:Y:S02]  /*0090*/  R2UR UR4, R3 ;  /* 0x00000000030472ca */ /* 0x001fe400000e0000 */
[----:B-1----:R-:W-:-:S11]  /*00a0*/  R2UR UR6, R2 ;  /* 0x00000000020672ca */ /* 0x002fd600000e0000 */
[----:B------:R-:W-:Y:S02]  /*00b0*/  USHF.R.S32.HI UR5, URZ, 0x1f, UR4 ;  /* 0x0000001f3f057899 */ /* 0x000fe40008011404 */
[----:B------:R-:W-:Y:S02]  /*00c0*/  ISETP.NE.OR P0, PT, RZ, UR4, !P0 ;  /* 0x00000004ff007c0c */ /* 0x000fe4000c705670 */
[----:B------:R-:W-:-:S04]  /*00d0*/  ULEA.HI UR5, UR5, UR4, URZ, 0x2 ;  /* 0x0000000405057291 */ /* 0x000fc8000f8f103f */
[----:B------:R-:W-:-:S04]  /*00e0*/  ULOP3.LUT UR5, UR5, 0xfffffffc, URZ, 0xc0, !UPT ;  /* 0xfffffffc05057892 */ /* 0x000fc8000f8ec03f */
[----:B------:R-:W-:-:S03]  /*00f0*/  UIADD3 UR8, UR4, -UR5, URZ ;  /* 0x8000000504087290 */ /* 0x000fc6000fffe03f */
[----:B------:R-:W-:Y:S09]  /*0100*/  @P0 BRA `(.L_x_1) ;  /* 0x0000000000200947 */ /* 0x000ff20003800000 */
[----:B------:R-:W-:Y:S02]  /*0110*/  ULDC.64 UR4, c[0x0][0x198] ;  /* 0x0000660000047ab9 */ /* 0x000fe40000000a00 */
[----:B------:R-:W-:Y:S02]  /*0120*/  UIADD3 UR10, UP0, UR4, 0xf0, URZ ;  /* 0x000000f0040a7890 */ /* 0x000fe4000ff1e03f */
[----:B------:R-:W-:Y:S02]  /*0130*/  UIADD3 UR4, UP1, UR4, 0x1f0, URZ ;  /* 0x000001f004047890 */ /* 0x000fe4000ff3e03f */
[----:B------:R-:W-:Y:S02]  /*0140*/  UIADD3.X UR11, URZ, UR5, URZ, UP0, !UPT ;  /* 0x000000053f0b7290 */ /* 0x000fe400087fe43f */
[----:B------:R-:W-:-:S07]  /*0150*/  UIADD3.X UR5, URZ, UR5, URZ, UP1, !UPT ;  /* 0x000000053f057290 */ /* 0x000fce0008ffe43f */
[----:B------:R0:W-:Y:S02]  /*0160*/  UTMACCTL.PF [UR10] ;  /* 0x000000000a0079b9 */ /* 0x0001e40008040000 */
[----:B------:R0:W-:Y:S02]  /*0170*/  UTMACCTL.PF [UR4] ;  /* 0x00000000040079b9 */ /* 0x0001e40008040000 */
[----:B0-----:R-:W-:Y:S01]  /*0180*/  NOP ;  /* 0x0000000000007918 */ /* 0x001fe20000000000 */
.L_x_1:
[----:B------:R-:W-:Y:S05]  /*0190*/  BSYNC B0 ;  /* 0x0000000000007941 */ /* 0x000fea0003800000 */
.L_x_0:
[----:B------:R-:W-:Y:S01]  /*01a0*/  UISETP.NE.AND UP0, UPT, UR8, 0x3, UPT ;  /* 0x000000030800788c */ /* 0x000fe2000bf05270 */
[----:B------:R-:W0:Y:S01]  /*01b0*/  SHFL.IDX PT, R3, R0, RZ, 0x1f ;  /* 0x00001fff00037589 */ /* 0x000e2200000e0000 */
[----:B------:R-:W-:Y:S02]  /*01c0*/  UIADD3 UR10, UR6, -0x1, URZ ;  /* 0xffffffff060a7890 */ /* 0x000fe4000fffe03f */
[----:B------:R-:W-:Y:S01]  /*01d0*/  ISETP.NE.AND P1, PT, RZ, UR6, PT ;  /* 0x00000006ff007c0c */ /* 0x000fe2000bf25270 */
[----:B------:R-:W-:Y:S02]  /*01e0*/  UISETP.EQ.OR UP0, UPT, UR8, URZ, !UP0 ;  /* 0x0000003f0800728c */ /* 0x000fe4000c702670 */
[----:B------:R-:W-:Y:S02]  /*01f0*/  UISETP.GE.U32.AND UP1, UPT, UR10, 0x2, UPT ;  /* 0x000000020a00788c */ /* 0x000fe4000bf26070 */
[----:B------:R-:W-:-:S04]  /*0200*/  UISETP.EQ.AND UP0, UPT, UR6, URZ, UP0 ;  /* 0x0000003f0600728c */ /* 0x000fc80008702270 */
[----:B------:R-:W-:-:S04]  /*0210*/  USEL UR4, URZ, 0x1, !UP0 ;  /* 0x000000013f047887 */ /* 0x000fc8000c000000 */
[----:B------:R-:W-:-:S06]  /*0220*/  USEL UR4, UR4, 0x2, UP1 ;  /* 0x0000000204047887 */ /* 0x000fcc0008800000 */
[----:B------:R-:W-:Y:S01]  /*0230*/  IMAD.U32 R2, RZ, RZ, UR4 ;  /* 0x00000004ff027e24 */ /* 0x000fe2000f8e00ff */
[----:B0-----:R-:W-:-:S04]  /*0240*/  ISETP.NE.AND P0, PT, R3, RZ, PT ;  /* 0x000000ff0300720c */ /* 0x001fc80003f05270 */
[----:B------:R0:W-:Y:S09]  /*0250*/  STL [R1+0x3fc], R2 ;  /* 0x0003fc0201007387 */ /* 0x0001f20000100800 */
[----:B0-----:R-:W-:Y:S05]  /*0260*/  @P0 BRA `(.L_x_2) ;  /* 0x0000000000700947 */ /* 0x001fea0003800000 */
[----:B------:R-:W0:Y:S01]  /*0270*/  S2UR UR9, SR_CgaCtaId ;  /* 0x00000000000979c3 */ /* 0x000e220000008800 */
[----:B------:R-:W-:Y:S01]  /*0280*/  UMOV UR4, 0x400 ;  /* 0x0000040000047882 */ /* 0x000fe20000000000 */
[----:B------:R-:W-:Y:S01]  /*0290*/  UMOV UR5, 0x1 ;  /* 0x0000000100057882 */ /* 0x000fe20000000000 */
[----:B------:R-:W-:Y:S01]  /*02a0*/  UMOV UR6, 0x4 ;  /* 0x0000000400067882 */ /* 0x000fe20000000000 */
[----:B------:R-:W-:Y:S01]  /*02b0*/  ELECT P0, URZ, PT ;  /* 0x00000000003f782f */ /* 0x000fe20003800000 */
[----:B------:R-:W-:-:S04]  /*02c0*/  UIADD3 UR6, -UR6, 0x100000, URZ ;  /* 0x0010000006067890 */ /* 0x000fc8000fffe13f */
[----:B------:R-:W-:Y:S02]  /*02d0*/  USHF.L.U32 UR7, UR6, 0xb, URZ ;  /* 0x0000000b06077899 */ /* 0x000fe4000800063f */
[----:B------:R-:W-:Y:S02]  /*02e0*/  USHF.L.U32 UR6, UR6, 0x1, URZ ;  /* 0x0000000106067899 */ /* 0x000fe4000800063f */
[----:B0-----:R-:W-:Y:S02]  /*02f0*/  ULEA UR9, UR9, UR4, 0x18 ;  /* 0x0000000409097291 */ /* 0x001fe4000f8ec03f */
[----:B------:R-:W-:-:S04]  /*0300*/  UIADD3 UR4, -UR5, 0x100000, URZ ;  /* 0x0010000005047890 */ /* 0x000fc8000fffe13f */
[----:B------:R-:W-:Y:S02]  /*0310*/  USHF.L.U32 UR5, UR4, 0xb, URZ ;  /* 0x0000000b04057899 */ /* 0x000fe4000800063f */
[----:B------:R-:W-:Y:S01]  /*0320*/  USHF.L.U32 UR4, UR4, 0x1, URZ ;  /* 0x0000000104047899 */ /* 0x000fe2000800063f */
[----:B------:R-:W0:Y:S11]  /*0330*/  FENCE.VIEW.ASYNC.S ;  /* 0x00000000000073c6 */ /* 0x000e360000000000 */
[----:B0-----:R0:W1:Y:S01]  /*0340*/  SYNCS.EXCH.64 URZ, [UR9], UR4 ;  /* 0x00000004093f75b2 */ /* 0x0010620008000100 */
[----:B------:R0:W2:Y:S01]  /*0350*/  SYNCS.EXCH.64 URZ, [UR9+0x38], UR6 ;  /* 0x00003806093f75b2 */ /* 0x0000a20008000100 */
[----:B------:R0:W3:Y:S01]  /*0360*/  SYNCS.EXCH.64 URZ, [UR9+0x8], UR4 ;  /* 0x00000804093f75b2 */ /* 0x0000e20008000100 */
[----:B------:R0:W4:Y:S01]  /*0370*/  SYNCS.EXCH.64 URZ, [UR9+0x40], UR6 ;  /* 0x00004006093f75b2 */ /* 0x0001220008000100 */
[----:B------:R0:W0:Y:S01]  /*0380*/  SYNCS.EXCH.64 URZ, [UR9+0x10], UR4 ;  /* 0x00001004093f75b2 */ /* 0x0000220008000100 */
        /* <DEDUP_REMOVED lines=9> */
[----:B------:R-:W-:Y:S01]  /*0420*/  NOP ;  /* 0x0000000000007918 */ /* 0x000fe20000000000 */
.L_x_2:
[----:B------:R-:W-:Y:S01]  /*0430*/  SHF.R.S32.HI R2, RZ, 0x1f, R4 ;  /* 0x0000001fff027819 */ /* 0x000fe20000011404 */
[----:B------:R-:W5:Y:S01]  /*0440*/  SHFL.IDX PT, R0, R0, RZ, 0x1f ;  /* 0x00001fff00007589 */ /* 0x000f6200000e0000 */
[----:B0-----:R-:W0:Y:S01]  /*0450*/  S2UR UR9, SR_CTAID.X ;  /* 0x00000000000979c3 */ /* 0x001e220000002500 */
[----:B------:R-:W-:Y:S02]  /*0460*/  ELECT P0, URZ, PT ;  /* 0x00000000003f782f */ /* 0x000fe40003800000 */
[----:B------:R-:W-:Y:S01]  /*0470*/  LEA.HI R2, R2, R4, RZ, 0x7 ;  /* 0x0000000402027211 */ /* 0x000fe200078f38ff */
[----:B------:R-:W-:Y:S01]  /*0480*/  ULDC UR4, c[0x0][0x150] ;  /* 0x0000540000047ab9 */ /* 0x000fe20000000800 */
[----:B------:R-:W-:Y:S01]  /*0490*/  SHF.R.S32.HI R6, RZ, 0x1f, R3 ;  /* 0x0000001fff067819 */ /* 0x000fe20000011403 */
[----:B------:R-:W-:Y:S01]  /*04a0*/  NOP ;  /* 0x0000000000007918 */ /* 0x000fe20000000000 */
[----:B------:R-:W-:Y:S01]  /*04b0*/  LOP3.LUT R2, R2, 0xffffff80, RZ, 0xc0, !PT ;  /* 0xffffff8002027812 */ /* 0x000fe200078ec0ff */
[----:B------:R-:W-:Y:S01]  /*04c0*/  NOP ;  /* 0x0000000000007918 */ /* 0x000fe20000000000 */
[----:B------:R-:W-:Y:S01]  /*04d0*/  LEA.HI R6, R6, R3, RZ, 0x2 ;  /* 0x0000000306067211 */ /* 0x000fe200078f10ff */
[----:B------:R-:W1:Y:S02]  /*04e0*/  LDC R8, c[0x0][0x144] ;  /* 0x00005100ff087b82 */ /* 0x000e640000000800 */
[----:B------:R-:W-:Y:S01]  /*04f0*/  IMAD.IADD R4, R4, 0x1, -R2 ;  /* 0x0000000104047824 */ /* 0x000fe200078e0a02 */
[----:B------:R-:W-:Y:S01]  /*0500*/  LOP3.LUT R6, R6, 0x3ffffffc, RZ, 0xc0, !PT ;  /* 0x3ffffffc06067812 */ /* 0x000fe200078ec0ff */
[----:B------:R-:W2:Y:S03]  /*0510*/  S2R R2, SR_CTAID.Y ;  /* 0x0000000000027919 */ /* 0x000ea60000002600 */
[----:B------:R-:W-:Y:S01]  /*0520*/  SHF.R.S32.HI R5, RZ, 0x1f, R4 ;  /* 0x0000001fff057819 */ /* 0x000fe20000011404 */
[----:B------:R-:W-:Y:S01]  /*0530*/  IMAD.IADD R6, R3, 0x1, -R6 ;  /* 0x0000000103067824 */ /* 0x000fe200078e0a06 */
[----:B------:R-:W3:Y:S02]  /*0540*/  LDC R11, c[0x0][0x148] ;  /* 0x00005200ff0b7b82 */ /* 0x000ee40000000800 */
[----:B------:R-:W-:-:S02]  /*0550*/  LEA.HI R5, R5, R4, RZ, 0x3 ;  /* 0x0000000405057211 */ /* 0x000fc400078f18ff */
[----:B-----5:R-:W-:Y:S02]  /*0560*/  ISETP.NE.OR P0, PT, R0, RZ, !P0 ;  /* 0x000000ff0000720c */ /* 0x020fe40004705670 */
[--C-:B------:R-:W-:Y:S02]  /*0570*/  SHF.R.S32.HI R0, RZ, 0x3, R5.reuse ;  /* 0x00000003ff007819 */ /* 0x100fe40000011405 */
[----:B------:R-:W-:Y:S02]  /*0580*/  SHF.R.S32.HI R5, RZ, 0x1f, R5 ;  /* 0x0000001fff057819 */ /* 0x000fe40000011405 */
[----:B0-----:R-:W-:Y:S02]  /*0590*/  I2FP.F32.U32 R7, UR9 ;  /* 0x0000000900077c45 */ /* 0x001fe40008201000 */
[----:B------:R-:W-:-:S03]  /*05a0*/  LEA.HI R5, R5, R0, RZ, 0x2 ;  /* 0x0000000005057211 */ /* 0x000fc600078f10ff */
[----:B------:R-:W-:Y:S01]  /*05b0*/  FMUL R7, R7, UR4 ;  /* 0x0000000407077c20 */ /* 0x000fe20008400000 */
[----:B------:R-:W-:Y:S01]  /*05c0*/  LOP3.LUT R5, R5, 0xfffffffc, RZ, 0xc0, !PT ;  /* 0xfffffffc05057812 */ /* 0x000fe200078ec0ff */
[----:B------:R-:W-:Y:S01]  /*05d0*/  VOTEU.ALL UP0, P0 ;  /* 0x00000000003f7886 */ /* 0x000fe20000000000 */
[----:B------:R-:W-:Y:S01]  /*05e0*/  ULDC UR4, c[0x0][0x154] ;  /* 0x0000550000047ab9 */ /* 0x000fe20000000800 */
[----:B------:R-:W-:Y:S02]  /*05f0*/  VOTEU.ALL UP1, P0 ;  /* 0x00000000003f7886 */ /* 0x000fe40000020000 */
[----:B------:R-:W0:Y:S01]  /*0600*/  F2I.U32.TRUNC.NTZ R7, R7 ;  /* 0x0000000700077305 */ /* 0x000e22000020f000 */
[----:B------:R-:W-:Y:S01]  /*0610*/  IMAD.IADD R5, R0, 0x1, -R5 ;  /* 0x0000000100057824 */ /* 0x000fe200078e0a05 */
[----:B------:R-:W5:Y:S01]  /*0620*/  @!UP0 S2UR UR7, SR_CgaCtaId ;  /* 0x00000000000789c3 */ /* 0x000f620000008800 */
[----:B------:R-:W-:Y:S02]  /*0630*/  @!UP0 UMOV UR6, 0x400 ;  /* 0x0000040000068882 */ /* 0x000fe40000000000 */
[----:B------:R-:W-:Y:S01]  /*0640*/  IMAD R5, R6, 0x4, R5 ;  /* 0x0000000406057824 */ /* 0x000fe200078e0205 */
[----:B--2---:R-:W-:-:S04]  /*0650*/  I2FP.F32.U32 R9, R2 ;  /* 0x0000000200097245 */ /* 0x004fc80000201000 */
[----:B------:R-:W-:Y:S01]  /*0660*/  LEA.HI R0, R5, R5, RZ, 0x1 ;  /* 0x0000000505007211 */ /* 0x000fe200078f08ff */
[----:B------:R-:W-:Y:S01]  /*0670*/  FMUL R9, R9, UR4 ;  /* 0x0000000409097c20 */ /* 0x000fe20008400000 */
[----:B------:R-:W-:Y:S02]  /*0680*/  UMOV UR4, 0x20 ;  /* 0x0000002000047882 */ /* 0x000fe40000000000 */
[----:B------:R-:W-:Y:S01]  /*0690*/  LOP3.LUT R6, R0, 0xfffffffe, RZ, 0xc0, !PT ;  /* 0xfffffffe00067812 */ /* 0x000fe200078ec0ff */
[----:B0-----:R-:W-:Y:S01]  /*06a0*/  IMAD.MOV R13, RZ, RZ, -R7 ;  /* 0x000000ffff0d7224 */ /* 0x001fe200078e0a07 */
[----:B------:R-:W-:-:S04]  /*06b0*/  @!UP0 UIADD3 UR4, -UR4, 0x100000, URZ ;  /* 0x0010000004048890 */ /* 0x000fc8000fffe13f */
[----:B------:R-:W-:Y:S02]  /*06c0*/  @!UP0 USHF.L.U32 UR5, UR4, 0xb, URZ ;  /* 0x0000000b04058899 */ /* 0x000fe4000800063f */
[----:B------:R-:W-:Y:S01]  /*06d0*/  @!UP0 USHF.L.U32 UR4, UR4, 0x1, URZ ;  /* 0x0000000104048899 */ /* 0x000fe2000800063f */
[----:B------:R-:W0:Y:S01]  /*06e0*/  F2I.U32.TRUNC.NTZ R9, R9 ;  /* 0x0000000900097305 */ /* 0x000e22000020f000 */
[----:B-1----:R-:W-:Y:S02]  /*06f0*/  IMAD R0, R8, R13, UR9 ;  /* 0x0000000908007e24 */ /* 0x002fe4000f8e020d */
[C---:B------:R-:W-:Y:S02]  /*0700*/  IMAD.IADD R7, R5.reuse, 0x1, -R6 ;  /* 0x0000000105077824 */ /* 0x040fe400078e0a06 */
[----:B------:R-:W-:-:S03]  /*0710*/  IMAD.SHL.U32 R6, R5, 0x4, RZ ;  /* 0x0000000405067824 */ /* 0x000fc600078e00ff */
[----:B------:R-:W-:Y:S01]  /*0720*/  ISETP.NE.AND P2, PT, R7, R0, PT ;  /* 0x000000000700720c */ /* 0x000fe20003f45270 */
[----:B-----5:R-:W-:Y:S01]  /*0730*/  @!UP0 ULEA UR6, UR7, UR6, 0x18 ;  /* 0x0000000607068291 */ /* 0x020fe2000f8ec03f */
[----:B------:R-:W-:Y:S01]  /*0740*/  LOP3.LUT R10, R5, 0xc, R6, 0x78, !PT ;  /* 0x0000000c050a7812 */ /* 0x000fe200078e7806 */
[----:B------:R-:W1:Y:S01]  /*0750*/  LDC R7, c[0x0][0x140] ;  /* 0x00005000ff077b82 */ /* 0x000e620000000800 */
[----:B------:R-:W-:Y:S01]  /*0760*/  VOTEU.ALL UP0, P0 ;  /* 0x00000000003f7886 */ /* 0x000fe20000000000 */
[----:B------:R-:W-:Y:S01]  /*0770*/  LOP3.LUT P0, RZ, R4, 0x7, RZ, 0xc0, !PT ;  /* 0x0000000704ff7812 */ /* 0x000fe2000780c0ff */
[----:B0-----:R-:W-:Y:S01]  /*0780*/  IMAD.MOV R12, RZ, RZ, -R9 ;  /* 0x000000ffff0c7224 */ /* 0x001fe200078e0a09 */
[----:B------:R0:W-:Y:S01]  /*0790*/  STL [R1+0x3f8], R10 ;  /* 0x0003f80a01007387 */ /* 0x0001e20000100800 */
[----:B------:R-:W-:Y:S01]  /*07a0*/  IMAD.MOV.U32 R4, RZ, RZ, 0x1 ;  /* 0x00000001ff047424 */ /* 0x000fe200078e00ff */
[----:B------:R-:W-:Y:S01]  /*07b0*/  ISETP.LT.U32.AND P0, PT, R10, 0x2, !P0 ;  /* 0x000000020a00780c */ /* 0x000fe20004701070 */
[----:B---3--:R-:W-:-:S03]  /*07c0*/  IMAD R6, R11, R12, R2 ;  /* 0x0000000c0b067224 */ /* 0x008fc600078e0202 */
[----:B------:R-:W-:Y:S01]  /*07d0*/  @P2 LEA.HI R5, R10, R10, RZ, 0x1 ;  /* 0x0000000a0a052211 */ /* 0x000fe200078f08ff */
[----:B------:R-:W2:Y:S02]  /*07e0*/  FENCE.VIEW.ASYNC.S ;  /* 0x00000000000073c6 */ /* 0x000ea40000000000 */
[----:B--2---:R0:W2:Y:S01]  /*07f0*/  @!UP0 SYNCS.EXCH.64 URZ, [UR6+0x80], UR4 ;  /* 0x00008004063f85b2 */ /* 0x0040a20008000100 */
[----:B------:R-:W-:-:S04]  /*0800*/  @P2 SHF.R.S32.HI R5, RZ, 0x1, R5 ;  /* 0x00000001ff052819 */ /* 0x000fc80000011405 */
[----:B------:R-:W-:Y:S02]  /*0810*/  @P2 ISETP.NE.AND P3, PT, R5, R6, PT ;  /* 0x000000060500220c */ /* 0x000fe40003f65270 */
[----:B------:R-:W-:Y:S02]  /*0820*/  SEL R5, RZ, 0x1, !P0 ;  /* 0x00000001ff057807 */ /* 0x000fe40004000000 */
[----:B------:R-:W-:Y:S02]  /*0830*/  @P2 SEL R4, RZ, 0x1, P3 ;  /* 0x00000001ff042807 */ /* 0x000fe40001800000 */
[----:B-1----:R-:W-:Y:S02]  /*0840*/  ISETP.EQ.U32.AND P5, PT, R7, 0x1, PT ;  /* 0x000000010700780c */ /* 0x002fe40003fa2070 */
[----:B------:R-:W-:Y:S01]  /*0850*/  LOP3.LUT R4, R4, R5, RZ, 0xc0, !PT ;  /* 0x0000000504047212 */ /* 0x000fe200078ec0ff */
[----:B------:R0:W1:Y:S01]  /*0860*/  @!UP1 SYNCS.EXCH.64 URZ, [UR6+0x88], UR4 ;  /* 0x00008804063f95b2 */ /* 0x0000620008000100 */
[----:B------:R-:W-:-:S03]  /*0870*/  NOP ;  /* 0x0000000000007918 */ /* 0x000fc60000000000 */
[----:B------:R0:W-:Y:S06]  /*0880*/  STL [R1+0x3f4], R4 ;  /* 0x0003f40401007387 */ /* 0x0001ec0000100800 */
[----:B--2---:R-:W-:Y:S05]  /*0890*/  @!P5 BRA `(.L_x_3) ;  /* 0x000000000008d947 */ /* 0x004fea0003800000 */
[----:B-1--4-:R-:W-:Y:S01]  /*08a0*/  UCGABAR_ARV ;  /* 0x00000000000079c7 */ /* 0x012fe20008000000 */
[----:B------:R-:W-:Y:S05]  /*08b0*/  BRA `(.L_x_4) ;  /* 0x0000000000047947 */ /* 0x000fea0003800000 */
.L_x_3:
[----:B-1--4-:R-:W-:Y:S01]  /*08c0*/  NOP ;  /* 0x0000000000007918 */ /* 0x012fe20000000000 */
.L_x_4:
[----:B------:R-:W1:Y:S01]  /*08d0*/  LDC R3, c[0x0][0x65c] ;  /* 0x00019700ff037b82 */ /* 0x000e620000000800 */
[----:B0-----:R-:W-:Y:S02]  /*08e0*/  IMAD.U32 R4, RZ, RZ, UR9 ;  /* 0x00000009ff047e24 */ /* 0x001fe4000f8e00ff */
[----:B------:R-:W-:Y:S01]  /*08f0*/  IMAD.MOV.U32 R5, RZ, RZ, RZ ;  /* 0x000000ffff057224 */ /* 0x000fe200078e00ff */
[----:B-1----:R-:W-:-:S13]  /*0900*/  ISETP.NE.AND P4, PT, R3, 0x1, PT ;  /* 0x000000010300780c */ /* 0x002fda0003f85270 */
[----:B------:R-:W0:Y:S01]  /*0910*/  @P4 LDC R7, c[0x0][0x10] ;  /* 0x00000400ff074b82 */ /* 0x000e220000000800 */
[----:B------:R-:W-:Y:S02]  /*0920*/  @P4 IMAD.MOV.U32 R3, RZ, RZ, RZ ;  /* 0x000000ffff034224 */ /* 0x000fe400078e00ff */
[----:B------:R-:W-:-:S05]  /*0930*/  @P4 IMAD.MOV.U32 R13, RZ, RZ, RZ ;  /* 0x000000ffff0d4224 */ /* 0x000fca00078e00ff */
[----:B------:R-:W1:Y:S01]  /*0940*/  @!P4 LDC R9, c[0x0][0xc] ;  /* 0x00000300ff09cb82 */ /* 0x000e620000000800 */
[----:B0-----:R-:W-:-:S04]  /*0950*/  @P4 IMAD.WIDE.U32 R6, R7, UR9, R2 ;  /* 0x0000000907064c25 */ /* 0x001fc8000f8e0002 */
[----:B------:R-:W-:Y:S02]  /*0960*/  @P4 IMAD.MOV.U32 R10, RZ, RZ, R6 ;  /* 0x000000ffff0a4224 */ /* 0x000fe400078e0006 */
[----:B------:R-:W-:Y:S02]  /*0970*/  @P4 IMAD.IADD R15, R7, 0x1, R13 ;  /* 0x00000001070f4824 */ /* 0x000fe400078e020d */
[----:B-1----:R-:W-:-:S04]  /*0980*/  @!P4 IMAD.WIDE.U32 R4, R2, R9, R4 ;  /* 0x000000090204c225 */ /* 0x002fc800078e0004 */
[----:B------:R-:W-:Y:S02]  /*0990*/  @!P4 IMAD.MOV.U32 R10, RZ, RZ, R4 ;  /* 0x000000ffff0ac224 */ /* 0x000fe400078e0004 */
[----:B------:R-:W-:-:S03]  /*09a0*/  @!P4 IMAD.MOV.U32 R15, RZ, RZ, R5 ;  /* 0x000000ffff0fc224 */ /* 0x000fc600078e0005 */
[----:B------:R0:W-:Y:S04]  /*09b0*/  STL [R1+0x404], R10 ;  /* 0x0004040a01007387 */ /* 0x0001e80000100800 */
[----:B------:R0:W-:Y:S01]  /*09c0*/  STL [R1+0x400], R15 ;  /* 0x0004000f01007387 */ /* 0x0001e20000100800 */
[----:B------:R-:W-:Y:S05]  /*09d0*/  @!P5 BRA `(.L_x_5) ;  /* 0x00000000000cd947 */ /* 0x000fea0003800000 */
[----:B------:R-:W-:Y:S01]  /*09e0*/  UCGABAR_WAIT ;  /* 0x0000000000007dc7 */ /* 0x000fe20008000000 */
[----:B------:R-:W-:Y:S01]  /*09f0*/  CCTL.IVALL ;  /* 0x00000000ff00798f */ /* 0x000fe20002000000 */
[----:B------:R-:W-:Y:S05]  /*0a00*/  BRA `(.L_x_6) ;  /* 0x0000000000047947 */ /* 0x000fea0003800000 */
.L_x_5:
[----:B------:R-:W-:Y:S06]  /*0a10*/  BAR.SYNC.DEFER_BLOCKING 0x0 ;  /* 0x0000000000007b1d */ /* 0x000fec0000010000 */
.L_x_6:
[----:B------:R-:W-:Y:S05]  /*0a20*/  @!P1 BRA `(.L_x_7) ;  /* 0x0000022800209947 */ /* 0x000fea0003800000 */
[----:B------:R-:W-:-:S06]  /*0a30*/  UISETP.GT.U32.AND UP0, UPT, UR10, 0x1, UPT ;  /* 0x000000010a00788c */ /* 0x000fcc000bf04070 */
[----:B------:R-:W-:-:S13]  /*0a40*/  PLOP3.LUT P0, PT, PT, PT, UP0, 0x80, 0x0 ;  /* 0x000000000000781c */ /* 0x000fda0003f0f008 */
[----:B------:R-:W-:Y:S05]  /*0a50*/  @P0 EXIT ;  /* 0x000000000000094d */ /* 0x000fea0003800000 */
[----:B------:R-:W-:Y:S01]  /*0a60*/  IMAD.MOV.U32 R5, RZ, RZ, -0x1 ;  /* 0xffffffffff057424 */ /* 0x000fe200078e00ff */
[----:B------:R-:W-:Y:S01]  /*0a70*/  ULDC.64 UR4, c[0x0][0x650] ;  /* 0x0001940000047ab9 */ /* 0x000fe20000000a00 */
[----:B------:R-:W-:Y:S01]  /*0a80*/  IMAD.MOV.U32 R6, RZ, RZ, -0x1 ;  /* 0xffffffffff067424 */ /* 0x000fe200078e00ff */
[----:B------:R-:W-:Y:S01]  /*0a90*/  ISETP.GE.U32.AND P0, PT, R10, UR4, PT ;  /* 0x000000040a007c0c */ /* 0x000fe2000bf06070 */
[----:B------:R-:W-:Y:S01]  /*0aa0*/  UMOV UR4, 0xffffffff ;  /* 0xffffffff00047882 */ /* 0x000fe20000000000 */
[----:B------:R1:W-:Y:S01]  /*0ab0*/  STL [R1+0x418], R5 ;  /* 0x0004180501007387 */ /* 0x0003e20000100800 */
[----:B------:R-:W-:Y:S02]  /*0ac0*/  PRMT R4, RZ, 0x7610, R4 ;  /* 0x00007610ff047816 */ /* 0x000fe40000000004 */
[----:B------:R-:W-:Y:S01]  /*0ad0*/  ISETP.GE.U32.AND.EX P0, PT, R15, UR5, PT, P0 ;  /* 0x000000050f007c0c */ /* 0x000fe2000bf06100 */
[----:B------:R2:W-:Y:S01]  /*0ae0*/  STL [R1+0x414], R6 ;  /* 0x0004140601007387 */ /* 0x0005e20000100800 */
[----:B-1----:R-:W-:-:S05]  /*0af0*/  IMAD.U32 R5, RZ, RZ, UR4 ;  /* 0x00000004ff057e24 */ /* 0x002fca000f8e00ff */
[----:B------:R2:W-:Y:S06]  /*0b00*/  STL [R1+0x410], R5 ;  /* 0x0004100501007387 */ /* 0x0005ec0000100800 */
[----:B------:R-:W-:Y:S05]  /*0b10*/  @P0 BRA `(.L_x_8) ;  /* 0x0000000400440947 */ /* 0x000fea0003800000 */
[----:B------:R-:W-:Y:S01]  /*0b20*/  ULDC.64 UR12, c[0x0][0x628] ;  /* 0x00018a00000c7ab9 */ /* 0x000fe20000000a00 */
[----:B------:R-:W1:Y:S01]  /*0b30*/  LDC.64 R8, c[0x0][0x620] ;  /* 0x00018800ff087b82 */ /* 0x000e620000000a00 */
[----:B------:R-:W-:Y:S01]  /*0b40*/  ISETP.NE.U32.AND P0, PT, RZ, UR12, PT ;  /* 0x0000000cff007c0c */ /* 0x000fe2000bf05070 */
[----:B------:R-:W-:Y:S01]  /*0b50*/  ULDC UR11, c[0x0][0x630] ;  /* 0x00018c00000b7ab9 */ /* 0x000fe20000000800 */
[----:B------:R-:W-:Y:S02]  /*0b60*/  R2UR UR4, R10 ;  /* 0x000000000a0472ca */ /* 0x000fe400000e0000 */
[----:B------:R-:W-:Y:S02]  /*0b70*/  ISETP.NE.AND.EX P0, PT, RZ, UR13, PT, P0 ;  /* 0x0000000dff007c0c */ /* 0x000fe4000bf05300 */
[----:B------:R-:W-:-:S11]  /*0b80*/  R2UR UR5, R15 ;  /* 0x000000000f0572ca */ /* 0x000fd600000e0000 */
[----:B------:R-:W-:Y:S05]  /*0b90*/  @!P0 BRA `(.L_x_9) ;  /* 0x0000000000308947 */ /* 0x000fea0003800000 */
[----:B------:R-:W-:Y:S01]  /*0ba0*/  R2UR UR4, R10 ;  /* 0x000000000a0472ca */ /* 0x000fe200000e0000 */
[----:B------:R-:W-:Y:S01]  /*0bb0*/  ULDC UR8, c[0x0][0x634] ;  /* 0x00018d0000087ab9 */ /* 0x000fe20000000800 */
[----:B------:R-:W-:-:S11]  /*0bc0*/  R2UR UR10, R15 ;  /* 0x000000000f0a72ca */ /* 0x000fd600000e0000 */
[----:B------:R-:W-:-:S04]  /*0bd0*/  UIADD3 UR8, UP0, UR4, UR8, URZ ;  /* 0x0000000804087290 */ /* 0x000fc8000ff1e03f */
[----:B------:R-:W-:-:S04]  /*0be0*/  UIADD3.X UR10, URZ, UR10, URZ, UP0, !UPT ;  /* 0x0000000a3f0a7290 */ /* 0x000fc800087fe43f */
[----:B------:R-:W-:-:S04]  /*0bf0*/  UIMAD.WIDE.U32 UR4, UR10, UR12, URZ ;  /* 0x0000000c0a0472a5 */ /* 0x000fc8000f8e003f */
[----:B------:R-:W-:Y:S02]  /*0c00*/  UIMAD.WIDE.U32 UR6, UP0, UR8, UR13, UR4 ;  /* 0x0000000d080672a5 */ /* 0x000fe4000f800004 */
[----:B------:R-:W-:Y:S02]  /*0c10*/  UIMAD.WIDE.U32 UR4, UR8, UR12, URZ ;  /* 0x0000000c080472a5 */ /* 0x000fe4000f8e003f */
[----:B------:R-:W-:Y:S02]  /*0c20*/  UIADD3.X UR9, URZ, URZ, URZ, UP0, !UPT ;  /* 0x0000003f3f097290 */ /* 0x000fe400087fe43f */
[----:B------:R-:W-:Y:S01]  /*0c30*/  UIADD3 URZ, UP0, UR5, UR6, URZ ;  /* 0x00000006053f7290 */ /* 0x000fe2000ff1e03f */
[----:B------:R-:W-:-:S03]  /*0c40*/  UMOV UR8, UR7 ;  /* 0x0000000700087c82 */ /* 0x000fc60008000000 */
[----:B------:R-:W-:-:S12]  /*0c50*/  UIMAD.WIDE.U32.X UR4, UR10, UR13, UR8, UP0 ;  /* 0x0000000d0a0472a5 */ /* 0x000fd800080e0408 */
.L_x_9:
[----:B------:R-:W-:Y:S01]  /*0c60*/  USHF.R.U64 UR6, UR4, UR11, UR5 ;  /* 0x0000000b04067299 */ /* 0x000fe20008001205 */
[----:B------:R-:W3:Y:S01]  /*0c70*/  LDC.64 R20, c[0x0][0x640] ;  /* 0x00019000ff147b82 */ /* 0x000ee20000000a00 */
[----:B------:R-:W-:Y:S01]  /*0c80*/  USHF.R.U32.HI UR4, URZ, UR11, UR5 ;  /* 0x0000000b3f047299 */ /* 0x000fe20008011605 */
[----:B------:R-:W-:Y:S02]  /*0c90*/  IMAD.MOV.U32 R4, RZ, RZ, R10 ;  /* 0x000000ffff047224 */ /* 0x000fe400078e000a */
[----:B------:R-:W-:Y:S01]  /*0ca0*/  IMAD R25, R11, R12, R2 ;  /* 0x0000000c0b197224 */ /* 0x000fe200078e0202 */
[----:B------:R-:W-:Y:S01]  /*0cb0*/  IADD3 R3, P0, RZ, -UR6, RZ ;  /* 0x80000006ff037c10 */ /* 0x000fe2000ff1e0ff */
[----:B------:R-:W-:Y:S02]  /*0cc0*/  IMAD.MOV.U32 R11, RZ, RZ, 0x1 ;  /* 0x00000001ff0b7424 */ /* 0x000fe400078e00ff */
[----:B------:R-:W0:Y:S02]  /*0cd0*/  LDC R14, c[0x0][0x618] ;  /* 0x00018600ff0e7b82 */ /* 0x000e240000000800 */
[----:B--2---:R-:W-:-:S04]  /*0ce0*/  IMAD.X R5, RZ, RZ, ~UR4, P0 ;  /* 0x80000004ff057e24 */ /* 0x004fc800080e06ff */
[-C--:B-1----:R-:W-:Y:S02]  /*0cf0*/  IMAD R6, R5, R8.reuse, RZ ;  /* 0x0000000805067224 */ /* 0x082fe400078e02ff */
[----:B------:R-:W1:Y:S01]  /*0d00*/  LDC R16, c[0x0][0x608] ;  /* 0x00018200ff107b82 */ /* 0x000e620000000800 */
[----:B------:R-:W-:Y:S02]  /*0d10*/  IMAD.MOV.U32 R5, RZ, RZ, R15 ;  /* 0x000000ffff057224 */ /* 0x000fe400078e000f */
[----:B------:R-:W-:-:S05]  /*0d20*/  IMAD.WIDE.U32 R4, R3, R8, R4 ;  /* 0x0000000803047225 */ /* 0x000fca00078e0004 */
[----:B------:R-:W2:Y:S01]  /*0d30*/  LDC R18, c[0x0][0x658] ;  /* 0x00019600ff127b82 */ /* 0x000ea20000000800 */
[----:B------:R-:W-:Y:S01]  /*0d40*/  IMAD R3, R3, R9, R6 ;  /* 0x0000000903037224 */ /* 0x000fe200078e0206 */
[----:B---3--:R-:W-:-:S03]  /*0d50*/  ISETP.NE.U32.AND P0, PT, R20, RZ, PT ;  /* 0x000000ff1400720c */ /* 0x008fc60003f05070 */
[----:B------:R-:W-:Y:S01]  /*0d60*/  IMAD.IADD R3, R5, 0x1, R3 ;  /* 0x0000000105037824 */ /* 0x000fe200078e0203 */
[----:B------:R-:W-:Y:S01]  /*0d70*/  ISETP.NE.AND.EX P0, PT, R21, RZ, PT, P0 ;  /* 0x000000ff1500720c */ /* 0x000fe20003f05300 */
[----:B------:R-:W-:Y:S01]  /*0d80*/  IMAD.MOV.U32 R5, RZ, RZ, -0x1 ;  /* 0xffffffffff057424 */ /* 0x000fe200078e00ff */
[----:B------:R-:W3:Y:S02]  /*0d90*/  LDC R13, c[0x0][0x600] ;  /* 0x00018000ff0d7b82 */ /* 0x000ee40000000800 */
[-CC-:B0-----:R-:W-:Y:S02]  /*0da0*/  SHF.R.U64 R10, R4, R14.reuse, R3.reuse ;  /* 0x0000000e040a7219 */ /* 0x181fe40000001203 */
[----:B------:R-:W-:-:S04]  /*0db0*/  SHF.R.U32.HI R3, RZ, R14, R3 ;  /* 0x0000000eff037219 */ /* 0x000fc80000011603 */
[----:B------:R-:W0:Y:S01]  /*0dc0*/  LDC R15, c[0x0][0x648] ;  /* 0x00019200ff0f7b82 */ /* 0x000e220000000800 */
[-CC-:B-1----:R-:W-:Y:S02]  /*0dd0*/  SHF.R.U64 R23, R10, R16.reuse, R3.reuse ;  /* 0x000000100a177219 */ /* 0x182fe40000001203 */
[----:B------:R-:W-:-:S05]  /*0de0*/  SHF.R.U32.HI R3, RZ, R16, R3 ;  /* 0x00000010ff037219 */ /* 0x000fca0000011603 */
[----:B------:R-:W1:Y:S01]  /*0df0*/  LDC R17, c[0x0][0x638] ;  /* 0x00018e00ff117b82 */ /* 0x000e620000000800 */
[-C--:B--2---:R-:W-:Y:S02]  /*0e00*/  SHF.L.U32 R2, R5, R18.reuse, RZ ;  /* 0x0000001205027219 */ /* 0x084fe400000006ff */
[--C-:B------:R-:W-:Y:S02]  /*0e10*/  SHF.R.U64 R12, R23, R18, R3.reuse ;  /* 0x00000012170c7219 */ /* 0x100fe40000001203 */
[----:B------:R-:W-:Y:S02]  /*0e20*/  LOP3.LUT R8, RZ, R2, RZ, 0x33, !PT ;  /* 0x00000002ff087212 */ /* 0x000fe400078e33ff */
[----:B------:R-:W-:Y:S01]  /*0e30*/  SHF.R.U32.HI R3, RZ, R18, R3 ;  /* 0x00000012ff037219 */ /* 0x000fe20000011603 */
[----:B------:R-:W2:Y:S01]  /*0e40*/  LDC R19, c[0x0][0x610] ;  /* 0x00018400ff137b82 */ /* 0x000ea20000000800 */
[----:B------:R-:W-:Y:S01]  /*0e50*/  IMAD.MOV.U32 R2, RZ, RZ, R12 ;  /* 0x000000ffff027224 */ /* 0x000fe200078e000c */
[----:B------:R-:W-:Y:S06]  /*0e60*/  @!P0 BRA `(.L_x_10) ;  /* 0x0000000000288947 */ /* 0x000fec0003800000 */
[----:B------:R-:W4:Y:S02]  /*0e70*/  LDC R7, c[0x0][0x64c] ;  /* 0x00019300ff077b82 */ /* 0x000f240000000800 */
[----:B----4-:R-:W-:-:S05]  /*0e80*/  IADD3 R7, P0, R12, R7, RZ ;  /* 0x000000070c077210 */ /* 0x010fca0007f1e0ff */
[----:B------:R-:W-:-:S04]  /*0e90*/  IMAD.X R9, RZ, RZ, R3, P0 ;  /* 0x000000ffff097224 */ /* 0x000fc800000e0603 */
[----:B------:R-:W-:-:S04]  /*0ea0*/  IMAD.WIDE.U32 R2, R9, R20, RZ ;  /* 0x0000001409027225 */ /* 0x000fc800078e00ff */
[----:B------:R-:W-:-:S04]  /*0eb0*/  IMAD.WIDE.U32 R4, P0, R7, R21, R2 ;  /* 0x0000001507047225 */ /* 0x000fc80007800002 */
[----:B------:R-:W-:-:S04]  /*0ec0*/  IMAD.WIDE.U32 R2, R7, R20, RZ ;  /* 0x0000001407027225 */ /* 0x000fc800078e00ff */
[----:B------:R-:W-:Y:S01]  /*0ed0*/  IMAD.X R7, RZ, RZ, RZ, P0 ;  /* 0x000000ffff077224 */ /* 0x000fe200000e06ff */
[----:B------:R-:W-:Y:S01]  /*0ee0*/  IADD3 RZ, P0, R3, R4, RZ ;  /* 0x0000000403ff7210 */ /* 0x000fe20007f1e0ff */
[----:B------:R-:W-:-:S04]  /*0ef0*/  IMAD.MOV.U32 R6, RZ, RZ, R5 ;  /* 0x000000ffff067224 */ /* 0x000fc800078e0005 */
[----:B------:R-:W-:-:S08]  /*0f00*/  IMAD.WIDE.U32.X R2, R9, R21, R6, P0 ;  /* 0x0000001509027225 */ /* 0x000fd000000e0406 */
.L_x_10:
[----:B0-----:R-:W-:Y:S01]  /*0f10*/  SHF.R.U64 R4, R2, R15, R3 ;  /* 0x0000000f02047219 */ /* 0x001fe20000001203 */
[----:B---3--:R-:W-:Y:S01]  /*0f20*/  VIADD R5, R13, 0xffffffff ;  /* 0xffffffff0d057836 */ /* 0x008fe20000000000 */
[----:B------:R-:W-:Y:S02]  /*0f30*/  SHF.L.U32 R2, R11, R18, RZ ;  /* 0x000000120b027219 */ /* 0x000fe400000006ff */
[----:B------:R-:W-:Y:S01]  /*0f40*/  LOP3.LUT R3, R23, R8, RZ, 0xc0, !PT ;  /* 0x0000000817037212 */ /* 0x000fe200078ec0ff */
[----:B------:R-:W-:Y:S01]  /*0f50*/  IMAD.MOV R6, RZ, RZ, -R4 ;  /* 0x000000ffff067224 */ /* 0x000fe200078e0a04 */
[----:B------:R-:W-:Y:S02]  /*0f60*/  SEL R0, R0, R25, !P4 ;  /* 0x0000001900007207 */ /* 0x000fe40006000000 */
[----:B------:R-:W-:Y:S01]  /*0f70*/  LOP3.LUT R5, R10, R5, RZ, 0xc0, !PT ;  /* 0x000000050a057212 */ /* 0x000fe200078ec0ff */
[----:B------:R-:W-:Y:S02]  /*0f80*/  IMAD R3, R2, R4, R3 ;  /* 0x0000000402037224 */ /* 0x000fe400078e0203 */
[----:B-1----:R-:W-:-:S02]  /*0f90*/  IMAD R2, R6, R17, R12 ;  /* 0x0000001106027224 */ /* 0x002fc400078e020c */
[----:B--2---:R-:W-:Y:S02]  /*0fa0*/  IMAD R0, R3, R19, R0 ;  /* 0x0000001303007224 */ /* 0x004fe400078e0200 */
[----:B------:R-:W-:Y:S02]  /*0fb0*/  IMAD R3, R2, R13, R5 ;  /* 0x0000000d02037224 */ /* 0x000fe400078e0205 */
[----:B------:R-:W-:-:S03]  /*0fc0*/  IMAD.MOV.U32 R4, RZ, RZ, 0x1 ;  /* 0x00000001ff047424 */ /* 0x000fc600078e00ff */
[----:B------:R-:W-:Y:S02]  /*0fd0*/  SEL R5, R3, R0, !P4 ;  /* 0x0000000003057207 */ /* 0x000fe40006000000 */
[----:B------:R-:W-:Y:S01]  /*0fe0*/  SEL R2, R0, R3, !P4 ;  /* 0x0000000300027207 */ /* 0x000fe20006000000 */
[----:B------:R-:W-:Y:S02]  /*0ff0*/  IMAD.U32 R0, RZ, RZ, UR6 ;  /* 0x00000006ff007e24 */ /* 0x000fe4000f8e00ff */
[----:B------:R1:W-:Y:S04]  /*1000*/  STL [R1+0x414], R5 ;  /* 0x0004140501007387 */ /* 0x0003e80000100800 */
[----:B------:R1:W-:Y:S04]  /*1010*/  STL [R1+0x418], R2 ;  /* 0x0004180201007387 */ /* 0x0003e80000100800 */
[----:B------:R1:W-:Y:S02]  /*1020*/  STL [R1+0x410], R0 ;  /* 0x0004100001007387 */ /* 0x0003e40000100800 */
.L_x_8:
[----:B------:R-:W-:-:S08]  /*1030*/  NOP ;  /* 0x0000000000007918 */ /* 0x000fd00000000000 */
[----:B------:R-:W3:Y:S02]  /*1040*/  USETMAXREG.TRY_ALLOC.CTAPOOL UP0, 0xf0 ;  /* 0x000000f0000079c8 */ /* 0x000ee40008000600 */
[----:B---3--:R-:W-:-:S13]  /*1050*/  PLOP3.LUT P0, PT, PT, PT, UP0, 0x80, 0x0 ;  /* 0x000000000000781c */ /* 0x008fda0003f0f008 */
[----:B------:R-:W-:Y:S05]  /*1060*/  @!P0 BRA `(.L_x_8) ;  /* 0xfffffffc00f08947 */ /* 0x000fea000383ffff */
[----:B------:R-:W-:Y:S01]  /*1070*/  ULDC.64 UR4, c[0x0][0x598] ;  /* 0x0001660000047ab9 */ /* 0x000fe20000000a00 */
[----:B------:R-:W-:Y:S01]  /*1080*/  ULDC.64 UR60, c[0x0][0x208] ;  /* 0x00008200003c7ab9 */ /* 0x000fe20000000a00 */
[----:B------:R-:W-:-:S04]  /*1090*/  ISETP.NE.U32.AND P0, PT, RZ, UR4, PT ;  /* 0x00000004ff007c0c */ /* 0x000fc8000bf05070 */
[----:B------:R-:W-:-:S13]  /*10a0*/  ISETP.NE.AND.EX P0, PT, RZ, UR5, PT, P0 ;  /* 0x00000005ff007c0c */ /* 0x000fda000bf05300 */
[----:B------:R-:W-:Y:S05]  /*10b0*/  @!P0 BRA `(.L_x_11) ;  /* 0x0000000000208947 */ /* 0x000fea0003800000 */
[----:B-1----:R-:W1:Y:S02]  /*10c0*/  LDC.64 R2, c[0x0][0x598] ;  /* 0x00016600ff027b82 */ /* 0x002e640000000a00 */
[----:B-1----:R-:W3:Y:S02]  /*10d0*/  LDG.E.64 R2, desc[UR60][R2.64] ;  /* 0x0000003c02027981 */ /* 0x002ee4000c1e1b00 */
[----:B---3--:R-:W-:-:S04]  /*10e0*/  ISETP.NE.U32.AND P0, PT, R2, RZ, PT ;  /* 0x000000ff0200720c */ /* 0x008fc80003f05070 */
[----:B------:R-:W-:-:S13]  /*10f0*/  ISETP.NE.AND.EX P0, PT, R3, RZ, PT, P0 ;  /* 0x000000ff0300720c */ /* 0x000fda0003f05300 */
[----:B------:R-:W-:Y:S05]  /*1100*/  @!P0 BRA `(.L_x_11) ;  /* 0x00000000000c8947 */ /* 0x000fea0003800000 */
[----:B------:R-:W3:Y:S02]  /*1110*/  LD.E R2, desc[UR60][R2.64] ;  /* 0x0000003c02027980 */ /* 0x000ee4000c101900 */
[----:B---3--:R-:W-:Y:S01]  /*1120*/  R2UR UR4, R2 ;  /* 0x00000000020472ca */ /* 0x008fe200000e0000 */
[----:B------:R-:W-:-:S14]  /*1130*/  BRA `(.L_x_12) ;  /* 0x0000000000247947 */ /* 0x000fdc0003800000 */
.L_x_11:
[----:B------:R-:W-:Y:S02]  /*1140*/  ULDC.64 UR4, c[0x0][0x588] ;  /* 0x0001620000047ab9 */ /* 0x000fe40000000a00 */
[----:B------:R-:W-:-:S04]  /*1150*/  ISETP.NE.U32.AND P0, PT, RZ, UR4, PT ;  /* 0x00000004ff007c0c */ /* 0x000fc8000bf05070 */
[----:B------:R-:W-:-:S13]  /*1160*/  ISETP.NE.AND.EX P0, PT, RZ, UR5, PT, P0 ;  /* 0x00000005ff007c0c */ /* 0x000fda000bf05300 */
[----:B------:R-:W-:Y:S05]  /*1170*/  @!P0 BRA `(.L_x_13) ;  /* 0x0000000000108947 */ /* 0x000fea0003800000 */
[----:B-1----:R-:W1:Y:S02]  /*1180*/  LDC.64 R2, c[0x0][0x588] ;  /* 0x00016200ff027b82 */ /* 0x002e640000000a00 */
[----:B-1----:R-:W3:Y:S02]  /*1190*/  LDG.E R2, desc[UR60][R2.64] ;  /* 0x0000003c02027981 */ /* 0x002ee4000c1e1900 */
[----:B---3--:R-:W-:Y:S01]  /*11a0*/  R2UR UR4, R2 ;  /* 0x00000000020472ca */ /* 0x008fe200000e0000 */
[----:B------:R-:W-:-:S14]  /*11b0*/  BRA `(.L_x_12) ;  /* 0x0000000000047947 */ /* 0x000fdc0003800000 */
.L_x_13:
[----:B------:R-:W-:-:S05]  /*11c0*/  ULDC UR4, c[0x0][0x580] ;  /* 0x0001600000047ab9 */ /* 0x000fca0000000800 */
.L_x_12:
[----:B------:R-:W-:Y:S02]  /*11d0*/  ULDC.64 UR6, c[0x0][0x5a0] ;  /* 0x0001680000067ab9 */ /* 0x000fe40000000a00 */
        /* <DEDUP_REMOVED lines=11> */
.L_x_14:
        /* <DEDUP_REMOVED lines=8> */
.L_x_16:
[----:B------:R-:W-:-:S05]  /*1310*/  ULDC UR6, c[0x0][0x584] ;  /* 0x0001610000067ab9 */ /* 0x000fca0000000800 */
.L_x_15:
[----:B------:R-:W-:-:S13]  /*1320*/  LOP3.LUT P0, RZ, R4, 0xff, RZ, 0xc0, !PT ;  /* 0x000000ff04ff7812 */ /* 0x000fda000780c0ff */
[----:B------:R-:W-:Y:S05]  /*1330*/  @!P0 EXIT ;  /* 0x000000000000894d */ /* 0x000fea0003800000 */
[----:B-1----:R-:W3:Y:S01]  /*1340*/  LDL R0, [R1+0x3fc] ;  /* 0x0003fc0001007983 */ /* 0x002ee20000100800 */
[----:B------:R-:W-:Y:S02]  /*1350*/  ULDC UR5, c[0x0][0x28c] ;  /* 0x0000a30000057ab9 */ /* 0x000fe40000000800 */
[----:B------:R-:W-:-:S04]  /*1360*/  UIADD3 UR5, UR5, 0x3f, URZ ;  /* 0x0000003f05057890 */ /* 0x000fc8000fffe03f */
[----:B------:R-:W-:-:S04]  /*1370*/  USHF.R.S32.HI UR7, URZ, 0x1f, UR5 ;  /* 0x0000001f3f077899 */ /* 0x000fc80008011405 */
[----:B------:R-:W-:Y:S01]  /*1380*/  ULEA.HI UR7, UR7, UR5, URZ, 0x6 ;  /* 0x0000000507077291 */ /* 0x000fe2000f8f303f */
[----:B---3--:R-:W-:-:S13]  /*1390*/  R2UR UR8, R0 ;  /* 0x00000000000872ca */ /* 0x008fda00000e0000 */
[----:B------:R-:W-:Y:S02]  /*13a0*/  ULOP3.LUT UR5, UR8, 0x1, URZ, 0xfc, !UPT ;  /* 0x0000000108057892 */ /* 0x000fe4000f8efc3f */
[----:B------:R-:W-:-:S03]  /*13b0*/  USHF.R.S32.HI UR8, URZ, 0x6, UR7 ;  /* 0x000000063f087899 */ /* 0x000fc60008011407 */
[----:B------:R-:W-:Y:S01]  /*13c0*/  UMOV UR7, URZ ;  /* 0x0000003f00077c82 */ /* 0x000fe20008000000 */
[----:B------:R-:W-:Y:S01]  /*13d0*/  IMAD.U32 R0, RZ, RZ, UR5 ;  /* 0x00000005ff007e24 */ /* 0x000fe2000f8e00ff */
[----:B------:R-:W-:Y:S01]  /*13e0*/  UMOV UR5, URZ ;  /* 0x0000003f00057c82 */ /* 0x000fe20008000000 */
[----:B------:R-:W-:Y:S02]  /*13f0*/  IMAD.U32 R3, RZ, RZ, UR8 ;  /* 0x00000008ff037e24 */ /* 0x000fe4000f8e00ff */
[----:B------:R-:W-:Y:S01]  /*1400*/  IMAD.U32 R2, RZ, RZ, UR5 ;  /* 0x00000005ff027e24 */ /* 0x000fe2000f8e00ff */
[----:B------:R1:W-:Y:S04]  /*1410*/  STL [R1+0x3f0], R0 ;  /* 0x0003f00001007387 */ /* 0x0003e80000100800 */
[----:B------:R3:W-:Y:S01]  /*1420*/  STL [R1+0x41c], R3 ;  /* 0x00041c0301007387 */ /* 0x0007e20000100800 */
[----:B-1----:R-:W-:-:S05]  /*1430*/  IMAD.U32 R0, RZ, RZ, UR7 ;  /* 0x00000007ff007e24 */ /* 0x002fca000f8e00ff */
[----:B------:R3:W-:Y:S04]  /*1440*/  STL [R1+0x40c], R0 ;  /* 0x00040c0001007387 */ /* 0x0007e80000100800 */
[----:B------:R3:W-:Y:S02]  /*1450*/  STL [R1+0x408], R2 ;  /* 0x0004080201007387 */ /* 0x0007e40000100800 */
.L_x_523:
[----:B--2---:R-:W2:Y:S01]  /*1460*/  LDL R5, [R1+0x40c] ;  /* 0x00040c0001057983 */ /* 0x004ea20000100800 */
[----:B01-3--:R-:W1:Y:S03]  /*1470*/  LDC R2, c[0x0][0x28c] ;  /* 0x0000a300ff027b82 */ /* 0x00be660000000800 */
[----:B------:R-:W-:Y:S04]  /*1480*/  STL [R1+0x3e0], RZ ;  /* 0x0003e0ff01007387 */ /* 0x000fe80000100800 */
        /* <DEDUP_REMOVED lines=240> */
[----:B------:R-:W-:Y:S04]  /*2390*/  STL [R1], RZ ;  /* 0x000000ff01007387 */ /* 0x000fe80000100800 */
[----:B------:R-:W-:Y:S04]  /*23a0*/  STL [R1+0x4], RZ ;  /* 0x000004ff01007387 */ /* 0x000fe80000100800 */
[----:B------:R-:W-:Y:S04]  /*23b0*/  STL [R1+0x8], RZ ;  /* 0x000008ff01007387 */ /* 0x000fe80000100800 */
[----:B------:R-:W-:Y:S04]  /*23c0*/  STL [R1+0xc], RZ ;  /* 0x00000cff01007387 */ /* 0x000fe80000100800 */
[----:B------:R-:W-:Y:S04]  /*23d0*/  STL [R1+0x10], RZ ;  /* 0x000010ff01007387 */ /* 0x000fe80000100800 */
[----:B------:R-:W-:Y:S04]  /*23e0*/  STL [R1+0x14], RZ ;  /* 0x000014ff01007387 */ /* 0x000fe80000100800 */
[----:B------:R-:W-:Y:S04]  /*23f0*/  STL [R1+0x18], RZ ;  /* 0x000018ff01007387 */ /* 0x000fe80000100800 */
[----:B------:R-:W-:Y:S04]  /*2400*/  STL [R1+0x1c], RZ ;  /* 0x00001cff01007387 */ /* 0x000fe80000100800 */
[----:B------:R-:W3:Y:S01]  /*2410*/  LDL R6, [R1+0x408] ;  /* 0x0004080001067983 */ /* 0x000ee20000100800 */
[----:B----4-:R-:W4:Y:S01]  /*2420*/  S2R R0, SR_TID.X ;  /* 0x0000000000007919 */ /* 0x010f220000002100 */
[----:B------:R-:W5:Y:S01]  /*2430*/  S2UR UR11, SR_CgaCtaId ;  /* 0x00000000000b79c3 */ /* 0x000f620000008800 */
[----:B----4-:R-:W-:-:S04]  /*2440*/  LOP3.LUT R0, R0, 0x80, RZ, 0xc0, !PT ;  /* 0x0000008000007812 */ /* 0x010fc800078ec0ff */
[----:B------:R-:W-:-:S06]  /*2450*/  SHF.R.U32.HI R0, RZ, 0x7, R0 ;  /* 0x00000007ff007819 */ /* 0x000fcc0000011600 */
[----:B------:R-:W4:Y:S01]  /*2460*/  SHFL.IDX PT, R0, R0, RZ, 0x1f ;  /* 0x00001fff00007589 */ /* 0x000f2200000e0000 */
[----:B--2---:R-:W-:Y:S01]  /*2470*/  R2UR UR9, R5 ;  /* 0x00000000050972ca */ /* 0x004fe200000e0000 */
[----:B------:R-:W-:Y:S01]  /*2480*/  UMOV UR10, 0x400 ;  /* 0x00000400000a7882 */ /* 0x000fe20000000000 */
[----:B----4-:R-:W-:-:S11]  /*2490*/  R2UR UR8, R0 ;  /* 0x00000000000872ca */ /* 0x010fd600000e0000 */
[----:B------:R-:W-:Y:S01]  /*24a0*/  IMAD.U32 R4, RZ, RZ, UR9 ;  /* 0x00000009ff047e24 */ /* 0x000fe2000f8e00ff */
[----:B-----5:R-:W-:Y:S02]  /*24b0*/  ULEA UR10, UR11, UR10, 0x18 ;  /* 0x0000000a0b0a7291 */ /* 0x020fe4000f8ec03f */
[----:B------:R-:W-:-:S04]  /*24c0*/  ULEA.HI UR9, UR8, UR8, URZ, 0x1 ;  /* 0x0000000808097291 */ /* 0x000fc8000f8f083f */
[----:B------:R-:W-:-:S04]  /*24d0*/  ULOP3.LUT UR9, UR9, 0xffffe, URZ, 0xc0, !UPT ;  /* 0x000ffffe09097892 */ /* 0x000fc8000f8ec03f */
[----:B------:R-:W-:-:S04]  /*24e0*/  UIADD3 UR9, UR8, -UR9, URZ ;  /* 0x8000000908097290 */ /* 0x000fc8000fffe03f */
[----:B------:R-:W-:-:S04]  /*24f0*/  ULEA UR9, UR9, UR10, 0xc ;  /* 0x0000000a09097291 */ /* 0x000fc8000f8e603f */
[----:B------:R-:W-:-:S04]  /*2500*/  UIADD3 UR9, UR9, 0x180, URZ ;  /* 0x0000018009097890 */ /* 0x000fc8000fffe03f */
[----:B------:R-:W-:-:S04]  /*2510*/  USHF.R.U32.HI UR9, URZ, 0x4, UR9 ;  /* 0x000000043f097899 */ /* 0x000fc80008011609 */
[----:B------:R-:W-:Y:S01]  /*2520*/  ULOP3.LUT UR8, UR9, 0x3fff, URZ, 0xc0, !UPT ;  /* 0x00003fff09087892 */ /* 0x000fe2000f8ec03f */
[----:B-1----:R-:W-:-:S05]  /*2530*/  ISETP.GE.AND P0, PT, R2, 0x1, PT ;  /* 0x000000010200780c */ /* 0x002fca0003f06270 */
[----:B------:R-:W-:Y:S01]  /*2540*/  IMAD.U32 R0, RZ, RZ, UR8 ;  /* 0x00000008ff007e24 */ /* 0x000fe2000f8e00ff */
[----:B------:R-:W-:Y:S01]  /*2550*/  UMOV UR5, URZ ;  /* 0x0000003f00057c82 */ /* 0x000fe20008000000 */
[----:B------:R-:W-:Y:S01]  /*2560*/  UMOV UR7, URZ ;  /* 0x0000003f00077c82 */ /* 0x000fe20008000000 */
[----:B------:R-:W-:Y:S02]  /*2570*/  IMAD.U32 R3, RZ, RZ, UR5 ;  /* 0x00000005ff037e24 */ /* 0x000fe4000f8e00ff */
[----:B------:R1:W-:Y:S01]  /*2580*/  STL [R1+0x3ec], R0 ;  /* 0x0003ec0001007387 */ /* 0x0003e20000100800 */
[----:B------:R-:W-:Y:S01]  /*2590*/  IMAD.U32 R2, RZ, RZ, UR10 ;  /* 0x0000000aff027e24 */ /* 0x000fe2000f8e00ff */
[----:B------:R-:W-:Y:S02]  /*25a0*/  CS2R R236, SRZ ;  /* 0x0000000000ec7805 */ /* 0x000fe4000001ff00 */
[----:B------:R-:W-:Y:S02]  /*25b0*/  CS2R R234, SRZ ;  /* 0x0000000000ea7805 */ /* 0x000fe4000001ff00 */
[----:B------:R-:W-:-:S02]  /*25c0*/  CS2R R232, SRZ ;  /* 0x0000000000e87805 */ /* 0x000fc4000001ff00 */
[----:B------:R-:W-:Y:S02]  /*25d0*/  CS2R R22, SRZ ;  /* 0x0000000000167805 */ /* 0x000fe4000001ff00 */
[----:B------:R-:W-:Y:S02]  /*25e0*/  CS2R R20, SRZ ;  /* 0x0000000000147805 */ /* 0x000fe4000001ff00 */
[----:B------:R-:W-:Y:S02]  /*25f0*/  CS2R R18, SRZ ;  /* 0x0000000000127805 */ /* 0x000fe4000001ff00 */
[----:B------:R-:W-:Y:S02]  /*2600*/  CS2R R16, SRZ ;  /* 0x0000000000107805 */ /* 0x000fe4000001ff00 */
[----:B0-----:R-:W-:Y:S02]  /*2610*/  CS2R R14, SRZ ;  /* 0x00000000000e7805 */ /* 0x001fe4000001ff00 */
[----:B------:R-:W-:-:S02]  /*2620*/  CS2R R12, SRZ ;  /* 0x00000000000c7805 */ /* 0x000fc4000001ff00 */
[----:B------:R-:W-:Y:S02]  /*2630*/  CS2R R10, SRZ ;  /* 0x00000000000a7805 */ /* 0x000fe4000001ff00 */
[----:B------:R-:W-:Y:S01]  /*2640*/  CS2R R8, SRZ ;  /* 0x0000000000087805 */ /* 0x000fe2000001ff00 */
[----:B------:R-:W-:Y:S01]  /*2650*/  IMAD.MOV.U32 R7, RZ, RZ, RZ ;  /* 0x000000ffff077224 */ /* 0x000fe200078e00ff */
[----:B------:R-:W-:Y:S02]  /*2660*/  CS2R R224, SRZ ;  /* 0x0000000000e07805 */ /* 0x000fe4000001ff00 */
[----:B------:R-:W-:Y:S02]  /*2670*/  CS2R R226, SRZ ;  /* 0x0000000000e27805 */ /* 0x000fe4000001ff00 */
[----:B------:R-:W-:Y:S02]  /*2680*/  CS2R R228, SRZ ;  /* 0x0000000000e47805 */ /* 0x000fe4000001ff00 */
[----:B------:R-:W-:-:S02]  /*2690*/  CS2R R230, SRZ ;  /* 0x0000000000e67805 */ /* 0x000fc4000001ff00 */
[----:B------:R-:W-:Y:S02]  /*26a0*/  CS2R R216, SRZ ;  /* 0x0000000000d87805 */ /* 0x000fe4000001ff00 */
[----:B------:R-:W-:Y:S02]  /*26b0*/  CS2R R218, SRZ ;  /* 0x0000000000da7805 */ /* 0x000fe4000001ff00 */
        /* <DEDUP_REMOVED lines=98> */
[----:B---3--:R-:W-:-:S13]  /*2ce0*/  R2UR UR8, R6 ;  /* 0x00000000060872ca */ /* 0x008fda00000e0000 */
[----:B-1----:R-:W-:Y:S01]  /*2cf0*/  IMAD.U32 R0, RZ, RZ, UR8 ;  /* 0x00000008ff007e24 */ /* 0x002fe2000f8e00ff */
[----:B------:R-:W-:Y:S06]  /*2d00*/  @!P0 BRA `(.L_x_17) ;  /* 0x0000004c00d08947 */ /* 0x000fec0003800000 */
[----:B------:R-:W2:Y:S02]  /*2d10*/  LDL R3, [R1+0x3f0] ;  /* 0x0003f00001037983 */ /* 0x000ea40000100800 */
[----:B--2---:R-:W-:-:S13]  /*2d20*/  R2UR UR5, R3 ;  /* 0x00000000030572ca */ /* 0x004fda00000e0000 */
[----:B------:R-:W-:-:S06]  /*2d30*/  UISETP.NE.AND UP0, UPT, UR5, 0x3, UPT ;  /* 0x000000030500788c */ /* 0x000fcc000bf05270 */
[----:B------:R-:W-:-:S13]  /*2d40*/  PLOP3.LUT P1, PT, PT, PT, UP0, 0x80, 0x0 ;  /* 0x000000000000781c */ /* 0x000fda0003f2f008 */
[----:B------:R-:W-:Y:S05]  /*2d50*/  @!P1 BRA `(.L_x_18) ;  /* 0x0000000000049947 */ /* 0x000fea0003800000 */
[----:B------:R-:W-:Y:S01]  /*2d60*/  BPT.TRAP 0x1 ;  /* 0x000000040000795c */ /* 0x000fe20000300000 */
.L_x_18:
[----:B------:R-:W-:Y:S02]  /*2d70*/  R2UR UR8, R2 ;  /* 0x00000000020872ca */ /* 0x000fe400000e0000 */
[----:B------:R-:W-:Y:S02]  /*2d80*/  R2UR UR5, R6 ;  /* 0x00000000060572ca */ /* 0x000fe400000e0000 */
[----:B------:R-:W-:-:S11]  /*2d90*/  R2UR UR7, R5 ;  /* 0x00000000050772ca */ /* 0x000fd600000e0000 */
[----:B------:R-:W-:Y:S02]  /*2da0*/  ULEA UR5, UR5, UR8, 0x3 ;  /* 0x0000000805057291 */ /* 0x000fe4000f8e183f */
[----:B------:R-:W-:-:S05]  /*2db0*/  IMAD.U32 R0, RZ, RZ, UR7 ;  /* 0x00000007ff007e24 */ /* 0x000fca000f8e00ff */
[----:B------:R-:W-:-:S04]  /*2dc0*/  SHF.L.U32 R0, R0, 0x1f, RZ ;  /* 0x0000001f00007819 */ /* 0x000fc800000006ff */
[----:B------:R0:W1:Y:S01]  /*2dd0*/  SYNCS.PHASECHK.TRANS64.TRYWAIT P0, [UR5], R0 ;  /* 0x00000000ff0075a7 */ /* 0x0000620008000145 */
[----:B------:R-:W-:Y:S05]  /*2de0*/  @!P1 BRA `(.L_x_19) ;  /* 0x0000000000049947 */ /* 0x000fea0003800000 */
[----:B------:R-:W-:Y:S01]  /*2df0*/  BPT.TRAP 0x1 ;  /* 0x000000040000795c */ /* 0x000fe20000300000 */
.L_x_19:
[----:B------:R2:W-:Y:S01]  /*2e00*/  STL [R1+0x3e0], RZ ;  /* 0x0003e0ff01007387 */ /* 0x0005e20000100800 */
[----:B------:R-:W-:Y:S02]  /*2e10*/  UMOV UR7, 0x2 ;  /* 0x0000000200077882 */ /* 0x000fe40000000000 */
[----:B------:R-:W-:Y:S01]  /*2e20*/  IMAD.U32 R3, RZ, RZ, UR7 ;  /* 0x00000007ff037e24 */ /* 0x000fe2000f8e00ff */
[----:B-1----:R-:W-:Y:S06]  /*2e30*/  @P0 BRA `(.L_x_20) ;  /* 0x0000000000080947 */ /* 0x002fec0003800000 */
[----:B------:R-:W1:Y:S02]  /*2e40*/  SYNCS.PHASECHK.TRANS64.TRYWAIT P0, [UR5], R0 ;  /* 0x00000000ff0075a7 */ /* 0x000e640008000145 */
[----:B-1----:R-:W-:Y:S05]  /*2e50*/  @!P0 BRA `(.L_x_21) ;  /* 0x0000021c00208947 */ /* 0x002fea0003800000 */
.L_x_20:
[----:B-1----:R-:W3:Y:S04]  /*2e60*/  LDL R5, [R1+0x3ec] ;  /* 0x0003ec0001057983 */ /* 0x002ee80000100800 */
[----:B------:R-:W4:Y:S01]  /*2e70*/  LDL R4, [R1+0x408] ;  /* 0x0004080001047983 */ /* 0x000f220000100800 */
[----:B------:R-:W-:Y:S01]  /*2e80*/  R2UR UR5, R2 ;  /* 0x00000000020572ca */ /* 0x000fe200000e0000 */
[----:B------:R-:W-:Y:S01]  /*2e90*/  WARPGROUP.ARRIVE ;  /* 0x00000000000079c5 */ /* 0x000fe20000000000 */
[----:B------:R-:W-:Y:S01]  /*2ea0*/  UMOV UR9, 0x80000020 ;  /* 0x8000002000097882 */ /* 0x000fe20000000000 */
[----:B------:R-:W-:Y:S01]  /*2eb0*/  UMOV UR11, 0x80000020 ;  /* 0x80000020000b7882 */ /* 0x000fe20000000000 */
[----:B------:R-:W-:Y:S01]  /*2ec0*/  UMOV UR17, UR9 ;  /* 0x0000000900117c82 */ /* 0x000fe20008000000 */
[----:B------:R-:W-:Y:S01]  /*2ed0*/  UMOV UR19, 0x80000020 ;  /* 0x8000002000137882 */ /* 0x000fe20000000000 */
[----:B------:R-:W-:Y:S01]  /*2ee0*/  UMOV UR57, UR9 ;  /* 0x0000000900397c82 */ /* 0x000fe20008000000 */
[----:B------:R-:W-:Y:S01]  /*2ef0*/  UMOV UR15, UR19 ;  /* 0x00000013000f7c82 */ /* 0x000fe20008000000 */
[----:B------:R-:W-:Y:S01]  /*2f00*/  UMOV UR59, 0x80000020 ;  /* 0x80000020003b7882 */ /* 0x000fe20000000000 */
[----:B------:R-:W-:Y:S01]  /*2f10*/  UMOV UR53, UR9 ;  /* 0x0000000900357c82 */ /* 0x000fe20008000000 */
[----:B------:R-:W-:Y:S01]  /*2f20*/  UMOV UR55, 0x80000020 ;  /* 0x8000002000377882 */ /* 0x000fe20000000000 */
[----:B------:R-:W-:Y:S01]  /*2f30*/  UMOV UR49, UR9 ;  /* 0x0000000900317c82 */ /* 0x000fe20008000000 */
[----:B------:R-:W-:Y:S01]  /*2f40*/  UMOV UR51, 0x80000020 ;  /* 0x8000002000337882 */ /* 0x000fe20000000000 */
[----:B------:R-:W-:Y:S01]  /*2f50*/  UIADD3 UR5, UR5, 0x1c180, URZ ;  /* 0x0001c18005057890 */ /* 0x000fe2000fffe03f */
[----:B------:R-:W-:Y:S01]  /*2f60*/  STL [R1+0x3dc], RZ ;  /* 0x0003dcff01007387 */ /* 0x000fe20000100800 */
[----:B------:R-:W-:Y:S01]  /*2f70*/  UMOV UR45, UR9 ;  /* 0x00000009002d7c82 */ /* 0x000fe20008000000 */
[----:B------:R-:W-:Y:S01]  /*2f80*/  UMOV UR47, 0x80000020 ;  /* 0x80000020002f7882 */ /* 0x000fe20000000000 */
[----:B------:R-:W-:Y:S01]  /*2f90*/  USHF.R.U32.HI UR5, URZ, 0x4, UR5 ;  /* 0x000000043f057899 */ /* 0x000fe20008011605 */
[----:B------:R-:W-:Y:S01]  /*2fa0*/  STL [R1+0x3d8], RZ ;  /* 0x0003d8ff01007387 */ /* 0x000fe20000100800 */
[----:B------:R-:W-:Y:S01]  /*2fb0*/  UMOV UR21, UR9 ;  /* 0x0000000900157c82 */ /* 0x000fe20008000000 */
[----:B------:R-:W-:Y:S01]  /*2fc0*/  UMOV UR23, 0x80000020 ;  /* 0x8000002000177882 */ /* 0x000fe20000000000 */
[----:B------:R-:W-:Y:S01]  /*2fd0*/  ULOP3.LUT UR5, UR5, 0x3fff, URZ, 0xc0, !UPT ;  /* 0x00003fff05057892 */ /* 0x000fe2000f8ec03f */
[----:B------:R-:W-:Y:S01]  /*2fe0*/  STL [R1+0x3d4], RZ ;  /* 0x0003d4ff01007387 */ /* 0x000fe20000100800 */
[----:B------:R-:W-:Y:S01]  /*2ff0*/  UMOV UR25, UR9 ;  /* 0x0000000900197c82 */ /* 0x000fe20008000000 */
[----:B------:R-:W-:Y:S01]  /*3000*/  UMOV UR27, 0x80000020 ;  /* 0x80000020001b7882 */ /* 0x000fe20000000000 */
[----:B------:R-:W-:Y:S01]  /*3010*/  ULOP3.LUT UR5, UR5, 0x10000, URZ, 0xfc, !UPT ;  /* 0x0001000005057892 */ /* 0x000fe2000f8efc3f */
[----:B------:R-:W-:Y:S01]  /*3020*/  STL [R1+0x3d0], RZ ;  /* 0x0003d0ff01007387 */ /* 0x000fe20000100800 */
[----:B------:R-:W-:Y:S01]  /*3030*/  UMOV UR29, UR9 ;  /* 0x00000009001d7c82 */ /* 0x000fe20008000000 */
[----:B------:R-:W-:Y:S01]  /*3040*/  UMOV UR31, 0x80000020 ;  /* 0x80000020001f7882 */ /* 0x000fe20000000000 */
[----:B------:R-:W-:Y:S01]  /*3050*/  UMOV UR33, UR9 ;  /* 0x0000000900217c82 */ /* 0x000fe20008000000 */
[----:B------:R-:W-:Y:S01]  /*3060*/  UMOV UR35, 0x80000020 ;  /* 0x8000002000237882 */ /* 0x000fe20000000000 */
[----:B------:R-:W-:Y:S01]  /*3070*/  UMOV UR37, UR9 ;  /* 0x0000000900257c82 */ /* 0x000fe20008000000 */
[----:B------:R-:W-:Y:S01]  /*3080*/  UMOV UR39, 0x80000020 ;  /* 0x8000002000277882 */ /* 0x000fe20000000000 */
[----:B------:R-:W-:Y:S01]  /*3090*/  UMOV UR41, UR9 ;  /* 0x0000000900297c82 */ /* 0x000fe20008000000 */
[----:B------:R-:W-:Y:S01]  /*30a0*/  UMOV UR43, 0x80000020 ;  /* 0x80000020002b7882 */ /* 0x000fe20000000000 */
        /* <DEDUP_REMOVED lines=64> */
[----:B------:R-:W-:Y:S01]  /*34b0*/  STL [R1+0x2cc], RZ ;  /* 0x0002ccff01007387 */ /* 0x000fe20000100800 */
[----:B---3--:R-:W-:-:S03]  /*34c0*/  R2UR UR7, R5 ;  /* 0x00000000050772ca */ /* 0x008fc600000e0000 */
[----:B------:R-:W-:Y:S01]  /*34d0*/  STL [R1+0x2c8], RZ ;  /* 0x0002c8ff01007387 */ /* 0x000fe20000100800 */
[----:B----4-:R-:W-:-:S03]  /*34e0*/  R2UR UR8, R4 ;  /* 0x00000000040872ca */ /* 0x010fc600000e0000 */
[----:B------:R-:W-:Y:S04]  /*34f0*/  STL [R1+0x2c4], RZ ;  /* 0x0002c4ff01007387 */ /* 0x000fe80000100800 */
[----:B------:R-:W-:Y:S02]  /*3500*/  STL [R1+0x2c0], RZ ;  /* 0x0002c0ff01007387 */ /* 0x000fe40000100800 */
[----:B------:R-:W-:Y:S02]  /*3510*/  ULOP3.LUT UR7, UR7, 0x10000, URZ, 0xfc, !UPT ;  /* 0x0001000007077892 */ /* 0x000fe4000f8efc3f */
[----:B------:R-:W-:Y:S02]  /*3520*/  STL [R1+0x2bc], RZ ;  /* 0x0002bcff01007387 */ /* 0x000fe40000100800 */
[----:B------:R-:W-:-:S02]  /*3530*/  ULEA UR7, UR8, UR7, 0xa ;  /* 0x0000000708077291 */ /* 0x000fc4000f8e503f */
[----:B------:R-:W-:Y:S01]  /*3540*/  STL [R1+0x2b8], RZ ;  /* 0x0002b8ff01007387 */ /* 0x000fe20000100800 */
[----:B------:R-:W-:-:S03]  /*3550*/  UIMAD UR5, UR8, 0x3c0, UR5 ;  /* 0x000003c0080578a4 */ /* 0x000fc6000f8e0205 */
[----:B------:R-:W-:Y:S01]  /*3560*/  STL [R1+0x2b4], RZ ;  /* 0x0002b4ff01007387 */ /* 0x000fe20000100800 */
[----:B------:R-:W-:Y:S01]  /*3570*/  UIADD3 UR12, UR5, 0x40, URZ ;  /* 0x00000040050c7890 */ /* 0x000fe2000fffe03f */
[----:B------:R-:W-:Y:S02]  /*3580*/  UMOV UR8, UR7 ;  /* 0x0000000700087c82 */ /* 0x000fe40008000000 */
[----:B------:R-:W-:Y:S01]  /*3590*/  UMOV UR10, UR5 ;  /* 0x00000005000a7c82 */ /* 0x000fe20008000000 */
[----:B------:R-:W-:Y:S01]  /*35a0*/  UMOV UR16, UR8 ;  /* 0x0000000800107c82 */ /* 0x000fe20008000000 */
[----:B------:R-:W-:Y:S01]  /*35b0*/  QGMMA.64x16x32.F32.E4M3.E4M3 R20, gdesc[UR8], RZ, !UPT, gsb0 ;  /* 0x00200000081479f3 */ /* 0x000fe2000c0008ff */
[----:B------:R-:W-:Y:S01]  /*35c0*/  UIADD3 UR13, UR5, 0x80, URZ ;  /* 0x00000080050d7890 */ /* 0x000fe2000fffe03f */
[----:B------:R-:W-:Y:S01]  /*35d0*/  STL [R1+0x2b0], RZ ;  /* 0x0002b0ff01007387 */ /* 0x000fe20000100800 */
[----:B------:R-:W-:Y:S01]  /*35e0*/  UMOV UR18, UR12 ;  /* 0x0000000c00127c82 */ /* 0x000fe20008000000 */
[----:B------:R-:W-:Y:S01]  /*35f0*/  UIADD3 UR58, UR5, 0xc0, URZ ;  /* 0x000000c0053a7890 */ /* 0x000fe2000fffe03f */
[----:B------:R-:W-:Y:S01]  /*3600*/  UMOV UR14, UR18 ;  /* 0x00000012000e7c82 */ /* 0x000fe20008000000 */
[----:B------:R-:W-:Y:S01]  /*3610*/  UMOV UR56, UR8 ;  /* 0x0000000800387c82 */ /* 0x000fe20008000000 */
[----:B------:R-:W-:Y:S01]  /*3620*/  UIADD3 UR54, UR5, 0x100, URZ ;  /* 0x0000010005367890 */ /* 0x000fe2000fffe03f */
[----:B------:R-:W-:Y:S01]  /*3630*/  STL [R1+0x2ac], RZ ;  /* 0x0002acff01007387 */ /* 0x000fe20000100800 */
[----:B------:R-:W-:Y:S01]  /*3640*/  UMOV UR52, UR8 ;  /* 0x0000000800347c82 */ /* 0x000fe20008000000 */
[----:B------:R-:W-:Y:S01]  /*3650*/  UIADD3 UR50, UR5, 0x140, URZ ;  /* 0x0000014005327890 */ /* 0x000fe2000fffe03f */
        /* <DEDUP_REMOVED lines=18> */
[----:B------:R-:W-:-:S03]  /*3780*/  UMOV UR40, UR8 ;  /* 0x0000000800287c82 */ /* 0x000fc60008000000 */
[----:B------:R-:W-:Y:S04]  /*3790*/  STL [R1+0x298], RZ ;  /* 0x000298ff01007387 */ /* 0x000fe80000100800 */
[----:B------:R-:W-:Y:S04]  /*37a0*/  STL [R1+0x294], RZ ;  /* 0x000294ff01007387 */ /* 0x000fe80000100800 */
[----:B------:R-:W-:Y:S04]  /*37b0*/  STL [R1+0x290], RZ ;  /* 0x000290ff01007387 */ /* 0x000fe80000100800 */
[----:B------:R-:W-:Y:S01]  /*37c0*/  STL [R1+0x28c], RZ ;  /* 0x00028cff01007387 */ /* 0x000fe20000100800 */
[----:B------:R-:W-:-:S02]  /*37d0*/  WARPGROUP.DEPBAR.LE gsb0, 0x0 ;  /* 0x00008000000079c5 */ /* 0x000fc40000010000 */
[----:B------:R-:W-:Y:S01]  /*37e0*/  IMAD.MOV.U32 R19, RZ, RZ, R20 ;  /* 0x000000ffff137224 */ /* 0x000fe200078e0014 */
[----:B------:R-:W-:Y:S01]  /*37f0*/  STL [R1+0x288], RZ ;  /* 0x000288ff01007387 */ /* 0x000fe20000100800 */
[----:B------:R-:W-:Y:S02]  /*3800*/  IMAD.MOV.U32 R18, RZ, RZ, R21 ;  /* 0x000000ffff127224 */ /* 0x000fe400078e0015 */
[----:B------:R-:W-:Y:S01]  /*3810*/  IMAD.MOV.U32 R17, RZ, RZ, R22 ;  /* 0x000000ffff117224 */ /* 0x000fe200078e0016 */
[----:B------:R-:W-:Y:S01]  /*3820*/  STL [R1+0x284], RZ ;  /* 0x000284ff01007387 */ /* 0x000fe20000100800 */
[----:B------:R-:W-:Y:S02]  /*3830*/  IMAD.MOV.U32 R16, RZ, RZ, R23 ;  /* 0x000000ffff107224 */ /* 0x000fe400078e0017 */
[----:B------:R-:W-:Y:S01]  /*3840*/  IMAD.MOV.U32 R15, RZ, RZ, R24 ;  /* 0x000000ffff0f7224 */ /* 0x000fe200078e0018 */
[----:B------:R-:W-:Y:S01]  /*3850*/  STL [R1+0x280], RZ ;  /* 0x000280ff01007387 */ /* 0x000fe20000100800 */
[----:B------:R-:W-:-:S02]  /*3860*/  IMAD.MOV.U32 R14, RZ, RZ, R25 ;  /* 0x000000ffff0e7224 */ /* 0x000fc400078e0019 */
[----:B------:R-:W-:Y:S01]  /*3870*/  IMAD.MOV.U32 R13, RZ, RZ, R26 ;  /* 0x000000ffff0d7224 */ /* 0x000fe200078e001a */
[----:B------:R-:W-:Y:S01]  /*3880*/  STL [R1+0x27c], RZ ;  /* 0x00027cff01007387 */ /* 0x000fe20000100800 */
[----:B------:R-:W-:Y:S02]  /*3890*/  IMAD.MOV.U32 R12, RZ, RZ, R27 ;  /* 0x000000ffff0c7224 */ /* 0x000fe400078e001b */
[----:B------:R-:W-:Y:S01]  /*38a0*/  WARPGROUP.ARRIVE ;  /* 0x00000000000079c5 */ /* 0x000fe20000000000 */
[----:B------:R-:W-:Y:S04]  /*38b0*/  STL [R1+0x278], RZ ;  /* 0x000278ff01007387 */ /* 0x000fe80000100800 */
[----:B------:R-:W-:Y:S01]  /*38c0*/  STL [R1+0x274], RZ ;  /* 0x000274ff01007387 */ /* 0x000fe20000100800 */
[----:B------:R-:W-:Y:S01]  /*38d0*/  QGMMA.64x16x32.F32.E4M3.E4M3 R20, gdesc[UR16], RZ, !UPT, gsb0 ;  /* 0x00200000101479f3 */ /* 0x000fe2000c0008ff */
[----:B------:R-:W-:Y:S01]  /*38e0*/  UMOV UR16, UR8 ;  /* 0x0000000800107c82 */ /* 0x000fe20008000000 */
[----:B------:R-:W-:Y:S01]  /*38f0*/  UMOV UR17, UR9 ;  /* 0x0000000900117c82 */ /* 0x000fe20008000000 */
[----:B------:R-:W-:Y:S01]  /*3900*/  UMOV UR18, UR13 ;  /* 0x0000000d00127c82 */ /* 0x000fe20008000000 */
[----:B------:R-:W-:Y:S01]  /*3910*/  UMOV UR19, 0x80000020 ;  /* 0x8000002000137882 */ /* 0x000fe20000000000 */
[----:B------:R-:W-:Y:S01]  /*3920*/  UMOV UR12, UR18 ;  /* 0x00000012000c7c82 */ /* 0x000fe20008000000 */
[----:B------:R-:W-:Y:S01]  /*3930*/  UMOV UR13, UR19 ;  /* 0x00000013000d7c82 */ /* 0x000fe20008000000 */
        /* <DEDUP_REMOVED lines=12> */
[----:B------:R-:W-:-:S02]  /*3a00*/  WARPGROUP.DEPBAR.LE gsb0, 0x0 ;  /* 0x00008000000079c5 */ /* 0x000fc40000010000 */
[----:B------:R-:W-:Y:S01]  /*3a10*/  WARPGROUP.ARRIVE ;  /* 0x00000000000079c5 */ /* 0x000fe20000000000 */
[----:B------:R-:W-:Y:S01]  /*3a20*/  IMAD.MOV.U32 R7, RZ, RZ, R24 ;  /* 0x000000ffff077224 */ /* 0x000fe200078e0018 */
[----:B------:R-:W-:Y:S01]  /*3a30*/  STL [R1+0x240], RZ ;  /* 0x000240ff01007387 */ /* 0x000fe20000100800 */
[----:B------:R-:W-:Y:S02]  /*3a40*/  IMAD.MOV.U32 R6, RZ, RZ, R25 ;  /* 0x000000ffff067224 */ /* 0x000fe400078e0019 */
[----:B------:R-:W-:Y:S01]  /*3a50*/  IMAD.MOV.U32 R5, RZ, RZ, R26 ;  /* 0x000000ffff057224 */ /* 0x000fe200078e001a */
[----:B------:R-:W-:Y:S01]  /*3a60*/  QGMMA.64x16x32.F32.E4M3.E4M3 R224, gdesc[UR16], RZ, !UPT, gsb0 ;  /* 0x0020000010e079f3 */ /* 0x000fe2000c0008ff */
[----:B------:R-:W-:Y:S01]  /*3a70*/  UIADD3 UR18, UR5, 0x200, URZ ;  /* 0x0000020005127890 */ /* 0x000fe2000fffe03f */
[----:B0-----:R-:W-:Y:S01]  /*3a80*/  IMAD.MOV.U32 R0, RZ, RZ, R27 ;  /* 0x000000ffff007224 */ /* 0x001fe200078e001b */
[----:B------:R-:W-:Y:S01]  /*3a90*/  UMOV UR16, UR8 ;  /* 0x0000000800107c82 */ /* 0x000fe20008000000 */
[----:B------:R-:W-:Y:S01]  /*3aa0*/  UMOV UR17, UR9 ;  /* 0x0000000900117c82 */ /* 0x000fe20008000000 */
[----:B------:R-:W-:Y:S01]  /*3ab0*/  UMOV UR19, 0x80000020 ;  /* 0x8000002000137882 */ /* 0x000fe20000000000 */
[----:B------:R-:W-:Y:S01]  /*3ac0*/  STL [R1+0x23c], RZ ;  /* 0x00023cff01007387 */ /* 0x000fe20000100800 */
[----:B------:R-:W-:-:S02]  /*3ad0*/  IMAD.MOV.U32 R11, RZ, RZ, R20 ;  /* 0x000000ffff0b7224 */ /* 0x000fc400078e0014 */
        /* <DEDUP_REMOVED lines=20> */
[----:B------:R-:W-:Y:S04]  /*3c20*/  STL [R1+0x20c], RZ ;  /* 0x00020cff01007387 */ /* 0x000fe80000100800 */
[----:B------:R-:W-:Y:S01]  /*3c30*/  STL [R1+0x208], RZ ;  /* 0x000208ff01007387 */ /* 0x000fe20000100800 */
[----:B------:R-:W-:Y:S01]  /*3c40*/  QGMMA.64x16x32.F32.E4M3.E4M3 R208, gdesc[UR56], RZ, !UPT, gsb0 ;  /* 0x0020000038d079f3 */ /* 0x000fe2000c0008ff */
[----:B------:R-:W-:Y:S01]  /*3c50*/  UMOV UR56, UR12 ;  /* 0x0000000c00387c82 */ /* 0x000fe20008000000 */
[----:B------:R-:W-:Y:S01]  /*3c60*/  UMOV UR57, UR13 ;  /* 0x0000000d00397c82 */ /* 0x000fe20008000000 */
        /* <DEDUP_REMOVED lines=20> */
[----:B------:R-:W-:Y:S01]  /*3db0*/  UIADD3 UR14, UR5, 0x1c0, URZ ;  /* 0x000001c0050e7890 */ /* 0x000fe2000fffe03f */
[----:B------:R-:W-:Y:S01]  /*3dc0*/  STL [R1+0x1cc], RZ ;  /* 0x0001ccff01007387 */ /* 0x000fe20000100800 */
        /* <DEDUP_REMOVED lines=19> */
[----:B------:R-:W-:Y:S03]  /*3f00*/  QGMMA.64x16x32.F32.E4M3.E4M3 R176, gdesc[UR48], RZ, !UPT, gsb0 ;  /* 0x0020000030b079f3 */ /* 0x000fe6000c0008ff */
        /* <DEDUP_REMOVED lines=36> */
[----:B------:R-:W-:Y:S02]  /*4150*/  UIADD3 UR12, UR7, 0x200, URZ ;  /* 0x00000200070c7890 */ /* 0x000fe4000fffe03f */
        /* <DEDUP_REMOVED lines=9> */
[----:B------:R-:W-:Y:S04]  /*41f0*/  STL.64 [R1+0x438], R230 ;  /* 0x000438e601007387 */ /* 0x000fe80000100a00 */
[----:B------:R0:W-:Y:S04]  /*4200*/  STL.64 [R1+0x430], R228 ;  /* 0x000430e401007387 */ /* 0x0001e80000100a00 */
[----:B------:R1:W-:Y:S04]  /*4210*/  STL.64 [R1+0x458], R214 ;  /* 0x000458d601007387 */ /* 0x0003e80000100a00 */
[----:B------:R3:W-:Y:S01]  /*4220*/  STL.64 [R1+0x450], R212 ;  /* 0x000450d401007387 */ /* 0x0007e20000100a00 */
[----:B------:R-:W-:-:S02]  /*4230*/  WARPGROUP.DEPBAR.LE gsb0, 0x0 ;  /* 0x00008000000079c5 */ /* 0x000fc40000010000 */
[----:B------:R-:W-:Y:S01]  /*4240*/  WARPGROUP.ARRIVE ;  /* 0x00000000000079c5 */ /* 0x000fe20000000000 */
[----:B0-----:R-:W-:Y:S01]  /*4250*/  IMAD.MOV.U32 R228, RZ, RZ, R11 ;  /* 0x000000ffffe47224 */ /* 0x001fe200078e000b */
[----:B------:R0:W-:Y:S01]  /*4260*/  STL.64 [R1+0x448], R210 ;  /* 0x000448d201007387 */ /* 0x0001e20000100a00 */
[----:B------:R-:W-:Y:S02]  /*4270*/  IMAD.MOV.U32 R229, RZ, RZ, R10 ;  /* 0x000000ffffe57224 */ /* 0x000fe400078e000a */
[----:B-1----:R-:W-:Y:S01]  /*4280*/  IMAD.MOV.U32 R214, RZ, RZ, R13 ;  /* 0x000000ffffd67224 */ /* 0x002fe200078e000d */
[----:B------:R-:W-:Y:S01]  /*4290*/  QGMMA.64x16x32.F32.E4M3.E4M3 R128, gdesc[UR16], RZ, !UPT, gsb0 ;  /* 0x00200000108079f3 */ /* 0x000fe2000c0008ff */
[----:B------:R-:W-:Y:S01]  /*42a0*/  IMAD.MOV.U32 R215, RZ, RZ, R12 ;  /* 0x000000ffffd77224 */ /* 0x000fe200078e000c */
[----:B------:R1:W-:Y:S01]  /*42b0*/  STL.64 [R1+0x440], R208 ;  /* 0x000440d001007387 */ /* 0x0003e20000100a00 */
[----:B---3--:R-:W-:Y:S02]  /*42c0*/  IMAD.MOV.U32 R212, RZ, RZ, R15 ;  /* 0x000000ffffd47224 */ /* 0x008fe400078e000f */
[----:B------:R-:W-:Y:S01]  /*42d0*/  IMAD.MOV.U32 R213, RZ, RZ, R14 ;  /* 0x000000ffffd57224 */ /* 0x000fe200078e000e */
[----:B------:R-:W-:Y:S01]  /*42e0*/  STL.64 [R1+0x478], R198 ;  /* 0x000478c601007387 */ /* 0x000fe20000100a00 */
[----:B------:R-:W-:-:S02]  /*42f0*/  IMAD.MOV.U32 R230, RZ, RZ, R9 ;  /* 0x000000ffffe67224 */ /* 0x000fc400078e0009 */
[----:B------:R-:W-:Y:S01]  /*4300*/  IMAD.MOV.U32 R231, RZ, RZ, R8 ;  /* 0x000000ffffe77224 */ /* 0x000fe200078e0008 */
[----:B------:R-:W-:Y:S01]  /*4310*/  STL.64 [R1+0x470], R196 ;  /* 0x000470c401007387 */ /* 0x000fe20000100a00 */
[----:B0-----:R-:W-:Y:S02]  /*4320*/  IMAD.MOV.U32 R210, RZ, RZ, R17 ;  /* 0x000000ffffd27224 */ /* 0x001fe400078e0011 */
[----:B------:R-:W-:Y:S01]  /*4330*/  IMAD.MOV.U32 R211, RZ, RZ, R16 ;  /* 0x000000ffffd37224 */ /* 0x000fe200078e0010 */
[----:B------:R-:W-:Y:S01]  /*4340*/  STL.64 [R1+0x468], R194 ;  /* 0x000468c201007387 */ /* 0x000fe20000100a00 */
[----:B-1----:R-:W-:Y:S02]  /*4350*/  IMAD.MOV.U32 R208, RZ, RZ, R19 ;  /* 0x000000ffffd07224 */ /* 0x002fe400078e0013 */
[----:B------:R-:W-:Y:S01]  /*4360*/  IMAD.MOV.U32 R209, RZ, RZ, R18 ;  /* 0x000000ffffd17224 */ /* 0x000fe200078e0012 */
[----:B------:R0:W-:Y:S04]  /*4370*/  STL.64 [R1+0x460], R192 ;  /* 0x000460c001007387 */ /* 0x0001e80000100a00 */
        /* <DEDUP_REMOVED lines=15> */
[----:B------:R-:W-:Y:S01]  /*4470*/  STL [R1+0xc8], RZ ;  /* 0x0000c8ff01007387 */ /* 0x000fe20000100800 */
[----:B------:R-:W-:-:S02]  /*4480*/  WARPGROUP.DEPBAR.LE gsb0, 0x0 ;  /* 0x00008000000079c5 */ /* 0x000fc40000010000 */
[----:B------:R-:W-:-:S06]  /*4490*/  WARPGROUP.ARRIVE ;  /* 0x00000000000079c5 */ /* 0x000fcc0000000000 */
[----:B------:R-:W-:Y:S03]  /*44a0*/  QGMMA.64x16x32.F32.E4M3.E4M3 R96, gdesc[UR24], RZ, !UPT, gsb0 ;  /* 0x00200000186079f3 */ /* 0x000fe6000c0008ff */
[----:B------:R-:W-:Y:S02]  /*44b0*/  WARPGROUP.DEPBAR.LE gsb0, 0x0 ;  /* 0x00008000000079c5 */ /* 0x000fe40000010000 */
        /* <DEDUP_REMOVED lines=10> */
[----:B------:R-:W-:Y:S01]  /*4560*/  QGMMA.64x16x32.F32.E4M3.E4M3 R32, gdesc[UR40], RZ, !UPT, gsb0 ;  /* 0x00200000282079f3 */ /* 0x000fe2000c0008ff */
[----:B------:R-:W-:Y:S01]  /*4570*/  UMOV UR40, UR12 ;  /* 0x0000000c00287c82 */ /* 0x000fe20008000000 */
[----:B------:R-:W-:Y:S01]  /*4580*/  UMOV UR41, 0x80000020 ;  /* 0x8000002000297882 */ /* 0x000fe20000000000 */
[----:B------:R-:W-:Y:S01]  /*4590*/  UMOV UR36, UR40 ;  /* 0x0000002800247c82 */ /* 0x000fe20008000000 */
        /* <DEDUP_REMOVED lines=19> */
[----:B------:R-:W-:-:S02]  /*46d0*/  WARPGROUP.DEPBAR.LE gsb0, 0x0 ;  /* 0x00008000000079c5 */ /* 0x000fc40000010000 */
[----:B------:R-:W-:-:S06]  /*46e0*/  WARPGROUP.ARRIVE ;  /* 0x00000000000079c5 */ /* 0x000fcc0000000000 */
[----:B------:R-:W-:Y:S01]  /*46f0*/  QGMMA.64x16x32.F32.E4M3.E4M3 R24, gdesc[UR40], RZ, !UPT, gsb0 ;  /* 0x00200000281879f3 */ /* 0x000fe2000c0008ff */
[----:B------:R-:W-:Y:S01]  /*4700*/  UMOV UR42, UR56 ;  /* 0x00000038002a7c82 */ /* 0x000fe20008000000 */
[----:B------:R-:W-:Y:S01]  /*4710*/  UMOV UR43, UR57 ;  /* 0x00000039002b7c82 */ /* 0x000fe20008000000 */
[----:B------:R-:W-:Y:S01]  /*4720*/  UMOV UR56, UR40 ;  /* 0x0000002800387c82 */ /* 0x000fe20008000000 */
[----:B------:R-:W-:Y:S01]  /*4730*/  UMOV UR57, UR41 ;  /* 0x0000002900397c82 */ /* 0x000fe20008000000 */
        /* <DEDUP_REMOVED lines=18> */
[----:B------:R-:W-:Y:S02]  /*4860*/  UIADD3 UR16, UR7, 0x2, URZ ;  /* 0x0000000207107890 */ /* 0x000fe4000fffe03f */
[----:B------:R-:W-:Y:S02]  /*4870*/  WARPGROUP.DEPBAR.LE gsb0, 0x0 ;  /* 0x00008000000079c5 */ /* 0x000fe40000010000 */
        /* <DEDUP_REMOVED lines=22> */
[----:B------:R-:W-:Y:S01]  /*49e0*/  UMOV UR13, UR41 ;  /* 0x00000029000d7c82 */ /* 0x000fe20008000000 */
[----:B------:R-:W-:Y:S01]  /*49f0*/  UMOV UR14, UR8 ;  /* 0x00000008000e7c82 */ /* 0x000fe20008000000 */
[----:B------:R-:W-:Y:S01]  /*4a00*/  UMOV UR15, UR9 ;  /* 0x00000009000f7c82 */ /* 0x000fe20008000000 */
[----:B------:R-:W-:Y:S01]  /*4a10*/  UMOV UR8, UR40 ;  /* 0x0000002800087c82 */ /* 0x000fe20008000000 */
[----:B------:R-:W-:Y:S01]  /*4a20*/  UMOV UR9, UR41 ;  /* 0x0000002900097c82 */ /* 0x000fe20008000000 */
[----:B------:R-:W-:Y:S02]  /*4a30*/  WARPGROUP.DEPBAR.LE gsb0, 0x0 ;  /* 0x00008000000079c5 */ /* 0x000fe40000010000 */
[----:B------:R-:W-:-:S06]  /*4a40*/  WARPGROUP.ARRIVE ;  /* 0x00000000000079c5 */ /* 0x000fcc0000000000 */
[----:B------:R-:W-:Y:S01]  /*4a50*/  QGMMA.64x16x32.F32.E4M3.E4M3 R8, gdesc[UR12], RZ, !UPT, gsb0 ;  /* 0x002000000c0879f3 */ /* 0x000fe2000c0008ff */
[----:B------:R-:W-:Y:S02]  /*4a60*/  UIADD3 UR12, UR5, 0x2, URZ ;  /* 0x00000002050c7890 */ /* 0x000fe4000fffe03f */
[----:B------:R-:W-:Y:S02]  /*4a70*/  WARPGROUP.DEPBAR.LE gsb0, 0x0 ;  /* 0x00008000000079c5 */ /* 0x000fe40000010000 */
[----:B0-----:R-:W-:-:S06]  /*4a80*/  WARPGROUP.ARRIVE ;  /* 0x00000000000079c5 */ /* 0x001fcc0000000000 */
[----:B------:R-:W-:Y:S01]  /*4a90*/  QGMMA.64x16x32.F32.E4M3.E4M3 R192, gdesc[UR8], RZ, !UPT, gsb0 ;  /* 0x0020000008c079f3 */ /* 0x000fe2000c0008ff */
[----:B------:R-:W-:Y:S01]  /*4aa0*/  UMOV UR8, UR16 ;  /* 0x0000001000087c82 */ /* 0x000fe20008000000 */
[----:B------:R-:W-:Y:S01]  /*4ab0*/  UMOV UR9, 0x80000020 ;  /* 0x8000002000097882 */ /* 0x000fe20000000000 */
[----:B------:R-:W-:Y:S01]  /*4ac0*/  UMOV UR10, UR12 ;  /* 0x0000000c000a7c82 */ /* 0x000fe20008000000 */
[----:B------:R-:W-:Y:S01]  /*4ad0*/  UMOV UR11, 0x80000020 ;  /* 0x80000020000b7882 */ /* 0x000fe20000000000 */
[----:B------:R-:W-:Y:S02]  /*4ae0*/  WARPGROUP.DEPBAR.LE gsb0, 0x0 ;  /* 0x00008000000079c5 */ /* 0x000fe40000010000 */
[----:B------:R-:W-:Y:S01]  /*4af0*/  WARPGROUP.ARRIVE ;  /* 0x00000000000079c5 */ /* 0x000fe20000000000 */
[----:B------:R-:W-:Y:S01]  /*4b00*/  UIADD3 UR13, UR5, 0x42, URZ ;  /* 0x00000042050d7890 */ /* 0x000fe2000fffe03f */
[----:B------:R-:W-:Y:S01]  /*4b10*/  IMAD.MOV.U32 R5, RZ, RZ, R198 ;  /* 0x000000ffff057224 */ /* 0x000fe200078e00c6 */
[----:B------:R-:W-:Y:S01]  /*4b20*/  UMOV UR20, UR8 ;  /* 0x0000000800147c82 */ /* 0x000fe20008000000 */
[----:B------:R-:W-:Y:S01]  /*4b30*/  UMOV UR21, UR9 ;  /* 0x0000000900157c82 */ /* 0x000fe20008000000 */
[----:B------:R-:W-:Y:S01]  /*4b40*/  UMOV UR23, 0x80000020 ;  /* 0x8000002000177882 */ /* 0x000fe20000000000 */
[----:B------:R-:W-:Y:S01]  /*4b50*/  QGMMA.64x16x32.F32.E4M3.E4M3 R208, gdesc[UR8], R208, gsb0 ;  /* 0x0020000008d079f3 */ /* 0x000fe200080008d0 */
[----:B------:R-:W-:Y:S01]  /*4b60*/  IMAD.MOV.U32 R0, RZ, RZ, R199 ;  /* 0x000000ffff007224 */ /* 0x000fe200078e00c7 */
[----:B------:R-:W-:Y:S01]  /*4b70*/  UMOV UR22, UR13 ;  /* 0x0000000d00167c82 */ /* 0x000fe20008000000 */
[----:B------:R-:W-:Y:S01]  /*4b80*/  IMAD.MOV.U32 R7, RZ, RZ, R196 ;  /* 0x000000ffff077224 */ /* 0x000fe200078e00c4 */
[----:B------:R-:W3:Y:S01]  /*4b90*/  LDL.LU.64 R198, [R1+0x478] ;  /* 0x0004780001c67983 */ /* 0x000ee20000300a00 */
[----:B------:R-:W-:-:S02]  /*4ba0*/  IMAD.MOV.U32 R6, RZ, RZ, R197 ;  /* 0x000000ffff067224 */ /* 0x000fc400078e00c5 */
[----:B------:R-:W-:Y:S01]  /*4bb0*/  IMAD.MOV.U32 R17, RZ, RZ, R194 ;  /* 0x000000ffff117224 */ /* 0x000fe200078e00c2 */
[----:B------:R-:W3:Y:S01]  /*4bc0*/  LDL.LU.64 R196, [R1+0x470] ;  /* 0x0004700001c47983 */ /* 0x000ee20000300a00 */
[----:B------:R-:W-:Y:S02]  /*4bd0*/  IMAD.MOV.U32 R16, RZ, RZ, R195 ;  /* 0x000000ffff107224 */ /* 0x000fe400078e00c3 */
[----:B------:R-:W-:Y:S01]  /*4be0*/  IMAD.MOV.U32 R19, RZ, RZ, R192 ;  /* 0x000000ffff137224 */ /* 0x000fe200078e00c0 */
[----:B------:R-:W3:Y:S01]  /*4bf0*/  LDL.LU.64 R194, [R1+0x468] ;  /* 0x0004680001c27983 */ /* 0x000ee20000300a00 */
[----:B------:R-:W-:-:S03]  /*4c00*/  IMAD.MOV.U32 R18, RZ, RZ, R193 ;  /* 0x000000ffff127224 */ /* 0x000fc600078e00c1 */
[----:B------:R-:W3:Y:S01]  /*4c10*/  LDL.LU.64 R192, [R1+0x460] ;  /* 0x0004600001c07983 */ /* 0x000ee20000300a00 */
[----:B------:R-:W-:Y:S02]  /*4c20*/  WARPGROUP.DEPBAR.LE gsb0, 0x0 ;  /* 0x00008000000079c5 */ /* 0x000fe40000010000 */
[----:B------:R-:W-:-:S06]  /*4c30*/  WARPGROUP.ARRIVE ;  /* 0x00000000000079c5 */ /* 0x000fcc0000000000 */
[----:B------:R-:W-:Y:S01]  /*4c40*/  QGMMA.64x16x32.F32.E4M3.E4M3 R228, gdesc[UR20], R228, gsb0 ;  /* 0x0020000014e479f3 */ /* 0x000fe200080008e4 */
[----:B------:R-:W-:Y:S04]  /*4c50*/  STL.64 [R1+0x60], R208 ;  /* 0x000060d001007387 */ /* 0x000fe80000100a00 */
[----:B------:R-:W-:Y:S04]  /*4c60*/  STL.64 [R1+0x68], R210 ;  /* 0x000068d201007387 */ /* 0x000fe80000100a00 */
[----:B------:R-:W-:Y:S04]  /*4c70*/  STL.64 [R1+0x70], R212 ;  /* 0x000070d401007387 */ /* 0x000fe80000100a00 */
[----:B------:R0:W-:Y:S04]  /*4c80*/  STL.64 [R1+0x78], R214 ;  /* 0x000078d601007387 */ /* 0x0001e80000100a00 */
[----:B0-----:R-:W4:Y:S04]  /*4c90*/  LDL.LU.64 R214, [R1+0x458] ;  /* 0x0004580001d67983 */ /* 0x001f280000300a00 */
[----:B------:R-:W4:Y:S04]  /*4ca0*/  LDL.LU.64 R212, [R1+0x450] ;  /* 0x0004500001d47983 */ /* 0x000f280000300a00 */
[----:B------:R-:W4:Y:S04]  /*4cb0*/  LDL.LU.64 R210, [R1+0x448] ;  /* 0x0004480001d27983 */ /* 0x000f280000300a00 */
[----:B------:R-:W4:Y:S01]  /*4cc0*/  LDL.LU.64 R208, [R1+0x440] ;  /* 0x0004400001d07983 */ /* 0x000f220000300a00 */
[----:B------:R-:W-:-:S03]  /*4cd0*/  WARPGROUP.DEPBAR.LE gsb0, 0x0 ;  /* 0x00008000000079c5 */ /* 0x000fc60000010000 */
[----:B------:R-:W-:Y:S04]  /*4ce0*/  STL.64 [R1+0x20], R228 ;  /* 0x000020e401007387 */ /* 0x000fe80000100a00 */
[----:B------:R0:W-:Y:S04]  /*4cf0*/  STL.64 [R1+0x28], R230 ;  /* 0x000028e601007387 */ /* 0x0001e80000100a00 */
[----:B------:R1:W-:Y:S04]  /*4d00*/  STL.64 [R1+0x30], R232 ;  /* 0x000030e801007387 */ /* 0x0003e80000100a00 */
[----:B------:R-:W-:Y:S04]  /*4d10*/  STL.64 [R1+0x38], R234 ;  /* 0x000038ea01007387 */ /* 0x000fe80000100a00 */
[----:B0-----:R-:W2:Y:S04]  /*4d20*/  LDL.LU.64 R230, [R1+0x438] ;  /* 0x0004380001e67983 */ /* 0x001ea80000300a00 */
[----:B------:R-:W2:Y:S01]  /*4d30*/  LDL.LU.64 R228, [R1+0x430] ;  /* 0x0004300001e47983 */ /* 0x000ea20000300a00 */
[----:B------:R-:W-:Y:S01]  /*4d40*/  UIADD3 UR12, UR5, 0x82, URZ ;  /* 0x00000082050c7890 */ /* 0x000fe2000fffe03f */
[----:B------:R-:W-:Y:S01]  /*4d50*/  UMOV UR16, UR8 ;  /* 0x0000000800107c82 */ /* 0x000fe20008000000 */
[----:B------:R-:W-:Y:S01]  /*4d60*/  UMOV UR17, UR9 ;  /* 0x0000000900117c82 */ /* 0x000fe20008000000 */
[----:B------:R-:W-:-:S04]  /*4d70*/  UMOV UR19, 0x80000020 ;  /* 0x8000002000137882 */ /* 0x000fc80000000000 */
[----:B------:R-:W-:Y:S01]  /*4d80*/  UMOV UR18, UR12 ;  /* 0x0000000c00127c82 */ /* 0x000fe20008000000 */
[----:B------:R-:W-:Y:S01]  /*4d90*/  UIADD3 UR58, UR5, 0xc2, URZ ;  /* 0x000000c2053a7890 */ /* 0x000fe2000fffe03f */
[----:B------:R-:W-:Y:S01]  /*4da0*/  UMOV UR56, UR8 ;  /* 0x0000000800387c82 */ /* 0x000fe20008000000 */
[----:B------:R-:W-:Y:S01]  /*4db0*/  UMOV UR57, UR9 ;  /* 0x0000000900397c82 */ /* 0x000fe20008000000 */
[----:B------:R-:W-:Y:S01]  /*4dc0*/  UMOV UR59, 0x80000020 ;  /* 0x80000020003b7882 */ /* 0x000fe20000000000 */
        /* <DEDUP_REMOVED lines=12> */
[----:B--2---:R-:W-:-:S06]  /*4e90*/  WARPGROUP.ARRIVE ;  /* 0x00000000000079c5 */ /* 0x004fcc0000000000 */
[----:B------:R-:W-:Y:S03]  /*4ea0*/  QGMMA.64x16x32.F32.E4M3.E4M3 R224, gdesc[UR16], R224, gsb0 ;  /* 0x0020000010e079f3 */ /* 0x000fe600080008e0 */
[----:B------:R-:W-:Y:S02]  /*4eb0*/  WARPGROUP.DEPBAR.LE gsb0, 0x0 ;  /* 0x00008000000079c5 */ /* 0x000fe40000010000 */
[----:B----4-:R-:W-:-:S06]  /*4ec0*/  WARPGROUP.ARRIVE ;  /* 0x00000000000079c5 */ /* 0x010fcc0000000000 */
[----:B------:R-:W-:Y:S03]  /*4ed0*/  QGMMA.64x16x32.F32.E4M3.E4M3 R208, gdesc[UR56], R208, gsb0 ;  /* 0x0020000038d079f3 */ /* 0x000fe600080008d0 */
[----:B------:R-:W-:Y:S02]  /*4ee0*/  WARPGROUP.DEPBAR.LE gsb0, 0x0 ;  /* 0x00008000000079c5 */ /* 0x000fe40000010000 */
[----:B---3--:R-:W-:-:S06]  /*4ef0*/  WARPGROUP.ARRIVE ;  /* 0x00000000000079c5 */ /* 0x008fcc0000000000 */
[----:B------:R-:W-:Y:S03]  /*4f00*/  QGMMA.64x16x32.F32.E4M3.E4M3 R192, gdesc[UR52], R192, gsb0 ;  /* 0x0020000034c079f3 */ /* 0x000fe600080008c0 */
[----:B------:R-:W-:Y:S02]  /*4f10*/  WARPGROUP.DEPBAR.LE gsb0, 0x0 ;  /* 0x00008000000079c5 */ /* 0x000fe40000010000 */
[----:B------:R-:W-:-:S06]  /*4f20*/  WARPGROUP.ARRIVE ;  /* 0x00000000000079c5 */ /* 0x000fcc0000000000 */
[----:B------:R-:W-:Y:S03]  /*4f30*/  QGMMA.64x16x32.F32.E4M3.E4M3 R176, gdesc[UR48], R176, gsb0 ;  /* 0x0020000030b079f3 */ /* 0x000fe600080008b0 */
[----:B------:R-:W-:Y:S02]  /*4f40*/  WARPGROUP.DEPBAR.LE gsb0, 0x0 ;  /* 0x00008000000079c5 */ /* 0x000fe40000010000 */
[----:B------:R-:W-:-:S06]  /*4f50*/  WARPGROUP.ARRIVE ;  /* 0x00000000000079c5 */ /* 0x000fcc0000000000 */
[----:B------:R-:W-:Y:S01]  /*4f60*/  QGMMA.64x16x32.F32.E4M3.E4M3 R160, gdesc[UR44], R160, gsb0 ;  /* 0x002000002ca079f3 */ /* 0x000fe200080008a0 */
[----:B------:R-:W-:Y:S02]  /*4f70*/  UMOV UR14, UR22 ;  /* 0x00000016000e7c82 */ /* 0x000fe40008000000 */
[----:B------:R-:W-:Y:S01]  /*4f80*/  UMOV UR52, UR14 ;  /* 0x0000000e00347c82 */ /* 0x000fe20008000000 */
[----:B------:R-:W-:Y:S01]  /*4f90*/  UIADD3 UR14, UR5, 0x1c2, URZ ;  /* 0x000001c2050e7890 */ /* 0x000fe2000fffe03f */
        /* <DEDUP_REMOVED lines=8> */
[----:B------:R-:W-:Y:S01]  /*5020*/  UMOV UR15, 0x80000020 ;  /* 0x80000020000f7882 */ /* 0x000fe20000000000 */
[----:B------:R-:W-:-:S02]  /*5030*/  WARPGROUP.DEPBAR.LE gsb0, 0x0 ;  /* 0x00008000000079c5 */ /* 0x000fc40000010000 */
[----:B------:R-:W-:-:S06]  /*5040*/  WARPGROUP.ARRIVE ;  /* 0x00000000000079c5 */ /* 0x000fcc0000000000 */
[----:B------:R-:W-:Y:S01]  /*5050*/  QGMMA.64x16x32.F32.E4M3.E4M3 R144, gdesc[UR12], R144, gsb0 ;  /* 0x002000000c9079f3 */ /* 0x000fe20008000890 */
[----:B------:R-:W-:Y:S01]  /*5060*/  UIADD3 UR18, UR5, 0x202, URZ ;  /* 0x0000020205127890 */ /* 0x000fe2000fffe03f */
[----:B------:R-:W-:Y:S01]  /*5070*/  UMOV UR16, UR8 ;  /* 0x0000000800107c82 */ /* 0x000fe20008000000 */
[----:B------:R-:W-:Y:S01]  /*5080*/  UMOV UR17, UR9 ;  /* 0x0000000900117c82 */ /* 0x000fe20008000000 */
[----:B------:R-:W-:Y:S01]  /*5090*/  UMOV UR19, 0x80000020 ;  /* 0x8000002000137882 */ /* 0x000fe20000000000 */
[----:B------:R-:W-:Y:S02]  /*50a0*/  WARPGROUP.DEPBAR.LE gsb0, 0x0 ;  /* 0x00008000000079c5 */ /* 0x000fe40000010000 */
        /* <DEDUP_REMOVED lines=42> */
[----:B------:R-:W-:Y:S01]  /*5350*/  WARPGROUP.ARRIVE ;  /* 0x00000000000079c5 */ /* 0x000fe20000000000 */
[----:B------:R-:W-:Y:S01]  /*5360*/  UIADD3 UR7, UR7, 0x202, URZ ;  /* 0x0000020207077890 */ /* 0x000fe2000fffe03f */
[----:B------:R0:W-:Y:S01]  /*5370*/  STL.64 [R1+0x428], R230 ;  /* 0x000428e601007387 */ /* 0x0001e20000100a00 */
[----:B-1----:R-:W-:Y:S01]  /*5380*/  IMAD.MOV.U32 R232, RZ, RZ, R7 ;  /* 0x000000ffffe87224 */ /* 0x002fe200078e0007 */
[----:B------:R-:W-:-:S02]  /*5390*/  ULDC UR5, c[0x0][0x50c] ;  /* 0x0001430000057ab9 */ /* 0x000fc40000000800 */
[----:B------:R-:W-:Y:S01]  /*53a0*/  QGMMA.64x16x32.F32.E4M3.E4M3 R32, gdesc[UR40], R32, gsb0 ;  /* 0x00200000282079f3 */ /* 0x000fe20008000820 */
[----:B------:R-:W-:Y:S01]  /*53b0*/  UMOV UR41, 0x80000020 ;  /* 0x8000002000297882 */ /* 0x000fe20000000000 */
[----:B------:R-:W-:Y:S01]  /*53c0*/  UMOV UR40, UR7 ;  /* 0x0000000700287c82 */ /* 0x000fe20008000000 */
[----:B------:R-:W-:Y:S02]  /*53d0*/  WARPGROUP.DEPBAR.LE gsb0, 0x0 ;  /* 0x00008000000079c5 */ /* 0x000fe40000010000 */
[----:B------:R-:W-:-:S06]  /*53e0*/  WARPGROUP.ARRIVE ;  /* 0x00000000000079c5 */ /* 0x000fcc0000000000 */
[----:B------:R-:W-:Y:S01]  /*53f0*/  QGMMA.64x16x32.F32.E4M3.E4M3 R24, gdesc[UR40], R24, gsb0 ;  /* 0x00200000281879f3 */ /* 0x000fe20008000818 */
[----:B------:R-:W-:Y:S01]  /*5400*/  UMOV UR36, UR40 ;  /* 0x0000002800247c82 */ /* 0x000fe20008000000 */
        /* <DEDUP_REMOVED lines=70> */
[----:B------:R1:W-:Y:S01]  /*5870*/  STL.64 [R1+0x420], R228 ;  /* 0x000420e401007387 */ /* 0x0003e20000100a00 */
[----:B0-----:R-:W-:Y:S02]  /*5880*/  IMAD.MOV.U32 R230, RZ, RZ, R17 ;  /* 0x000000ffffe67224 */ /* 0x001fe400078e0011 */
[----:B------:R-:W-:Y:S02]  /*5890*/  IMAD.MOV.U32 R231, RZ, RZ, R16 ;  /* 0x000000ffffe77224 */ /* 0x000fe400078e0010 */
[----:B------:R-:W-:Y:S02]  /*58a0*/  IMAD.MOV.U32 R233, RZ, RZ, R6 ;  /* 0x000000ffffe97224 */ /* 0x000fe400078e0006 */
[----:B------:R-:W-:Y:S02]  /*58b0*/  IMAD.MOV.U32 R234, RZ, RZ, R5 ;  /* 0x000000ffffea7224 */ /* 0x000fe400078e0005 */
[----:B------:R-:W-:-:S02]  /*58c0*/  IMAD.MOV.U32 R235, RZ, RZ, R0 ;  /* 0x000000ffffeb7224 */ /* 0x000fc400078e0000 */
[----:B-1----:R-:W-:Y:S02]  /*58d0*/  IMAD.MOV.U32 R228, RZ, RZ, R19 ;  /* 0x000000ffffe47224 */ /* 0x002fe400078e0013 */
[----:B------:R-:W-:Y:S01]  /*58e0*/  IMAD.MOV.U32 R229, RZ, RZ, R18 ;  /* 0x000000ffffe57224 */ /* 0x000fe200078e0012 */
[----:B------:R-:W-:Y:S01]  /*58f0*/  UMOV UR8, UR40 ;  /* 0x0000002800087c82 */ /* 0x000fe20008000000 */
[----:B------:R-:W-:Y:S01]  /*5900*/  UMOV UR9, UR41 ;  /* 0x0000002900097c82 */ /* 0x000fe20008000000 */
[----:B------:R-:W-:-:S03]  /*5910*/  WARPGROUP.DEPBAR.LE gsb0, 0x0 ;  /* 0x00008000000079c5 */ /* 0x000fc60000010000 */
[----:B------:R-:W-:-:S06]  /*5920*/  WARPGROUP.ARRIVE ;  /* 0x00000000000079c5 */ /* 0x000fcc0000000000 */
[----:B------:R-:W-:Y:S01]  /*5930*/  QGMMA.64x16x32.F32.E4M3.E4M3 R228, gdesc[UR8], R228, gsb0 ;  /* 0x0020000008e479f3 */ /* 0x000fe200080008e4 */
        /* <DEDUP_REMOVED lines=11> */
[----:B------:R-:W-:Y:S04]  /*59f0*/  STL.64 [R1], R8 ;  /* 0x0000000801007387 */ /* 0x000fe80000100a00 */
[----:B------:R-:W-:Y:S04]  /*5a00*/  STL.64 [R1+0x8], R10 ;  /* 0x0000080a01007387 */ /* 0x000fe80000100a00 */
[----:B------:R-:W-:Y:S01]  /*5a10*/  STL.64 [R1+0x10], R12 ;  /* 0x0000100c01007387 */ /* 0x000fe20000100a00 */
[----:B------:R-:W-:-:S03]  /*5a20*/  WARPGROUP.DEPBAR.LE gsb0, 0x0 ;  /* 0x00008000000079c5 */ /* 0x000fc60000010000 */
[----:B------:R-:W-:Y:S04]  /*5a30*/  STL.64 [R1+0x18], R14 ;  /* 0x0000180e01007387 */ /* 0x000fe80000100a00 */
[----:B------:R-:W-:Y:S04]  /*5a40*/  STL.64 [R1+0x40], R228 ;  /* 0x000040e401007387 */ /* 0x000fe80000100a00 */
[----:B------:R0:W-:Y:S04]  /*5a50*/  STL.64 [R1+0x48], R230 ;  /* 0x000048e601007387 */ /* 0x0001e80000100a00 */
[----:B------:R-:W-:Y:S04]  /*5a60*/  STL.64 [R1+0x50], R232 ;  /* 0x000050e801007387 */ /* 0x000fe80000100a00 */
[----:B------:R1:W-:Y:S01]  /*5a70*/  STL.64 [R1+0x58], R234 ;  /* 0x000058ea01007387 */ /* 0x0003e20000100a00 */
[----:B------:R-:W-:-:S03]  /*5a80*/  UISETP.NE.AND UP0, UPT, UR5, 0x2, UPT ;  /* 0x000000020500788c */ /* 0x000fc6000bf05270 */
[----:B0-----:R0:W5:Y:S04]  /*5a90*/  LDL.LU.64 R230, [R1+0x428] ;  /* 0x0004280001e67983 */ /* 0x0011680000300a00 */
[----:B------:R0:W5:Y:S04]  /*5aa0*/  LDL.LU.64 R228, [R1+0x420] ;  /* 0x0004200001e47983 */ /* 0x0001680000300a00 */
[----:B------:R0:W-:Y:S04]  /*5ab0*/  STL [R1+0x98], RZ ;  /* 0x000098ff01007387 */ /* 0x0001e80000100800 */
[----:B------:R0:W-:Y:S01]  /*5ac0*/  STL [R1+0x94], RZ ;  /* 0x000094ff01007387 */ /* 0x0001e20000100800 */
[----:B------:R-:W-:-:S03]  /*5ad0*/  USEL UR5, URZ, 0x1, UP0 ;  /* 0x000000013f057887 */ /* 0x000fc60008000000 */
[----:B------:R0:W-:Y:S04]  /*5ae0*/  STL [R1+0x90], RZ ;  /* 0x000090ff01007387 */ /* 0x0001e80000100800 */
[----:B------:R0:W-:Y:S04]  /*5af0*/  STL [R1+0x8c], RZ ;  /* 0x00008cff01007387 */ /* 0x0001e80000100800 */
[----:B------:R0:W-:Y:S04]  /*5b00*/  STL [R1+0x88], RZ ;  /* 0x000088ff01007387 */ /* 0x0001e80000100800 */
[----:B------:R0:W-:Y:S04]  /*5b10*/  STL [R1+0x84], RZ ;  /* 0x000084ff01007387 */ /* 0x0001e80000100800 */
[----:B------:R0:W-:Y:S01]  /*5b20*/  STL [R1+0x80], RZ ;  /* 0x000080ff01007387 */ /* 0x0001e20000100800 */
[----:B------:R-:W-:Y:S01]  /*5b30*/  ISETP.NE.AND P0, PT, RZ, UR5, PT ;  /* 0x00000005ff007c0c */ /* 0x000fe2000bf05270 */
[----:B------:R-:W-:Y:S01]  /*5b40*/  IMAD.MOV.U32 R6, RZ, RZ, R13 ;  /* 0x000000ffff067224 */ /* 0x000fe200078e000d */
[----:B------:R-:W-:Y:S01]  /*5b50*/  CS2R R236, SRZ ;  /* 0x0000000000ec7805 */ /* 0x000fe2000001ff00 */
[----:B------:R-:W-:Y:S01]  /*5b60*/  IMAD.MOV.U32 R5, RZ, RZ, R14 ;  /* 0x000000ffff057224 */ /* 0x000fe200078e000e */
[----:B-1----:R-:W-:Y:S01]  /*5b70*/  CS2R R234, SRZ ;  /* 0x0000000000ea7805 */ /* 0x002fe2000001ff00 */
[----:B------:R-:W-:Y:S01]  /*5b80*/  IMAD.MOV.U32 R0, RZ, RZ, R15 ;  /* 0x000000ffff007224 */ /* 0x000fe200078e000f */
        /* <DEDUP_REMOVED lines=8> */
[----:B------:R-:W-:Y:S01]  /*5c10*/  CS2R R8, SRZ ;  /* 0x0000000000087805 */ /* 0x000fe2000001ff00 */
[----:B------:R-:W-:Y:S01]  /*5c20*/  IMAD.MOV.U32 R7, RZ, RZ, RZ ;  /* 0x000000ffff077224 */ /* 0x000fe200078e00ff */
[----:B0-----:R-:W-:Y:S06]  /*5c30*/  @!P0 BRA `(.L_x_22) ;  /* 0x0000001c00d88947 */ /* 0x001fec0003800000 */
[----:B------:R-:W2:Y:S04]  /*5c40*/  LDL R7, [R1+0x60] ;  /* 0x0000600001077983 */ /* 0x000ea80000100800 */
[----:B------:R-:W3:Y:S04]  /*5c50*/  LDL R8, [R1+0x64] ;  /* 0x0000640001087983 */ /* 0x000ee80000100800 */
[----:B------:R-:W4:Y:S04]  /*5c60*/  LDL R9, [R1+0x68] ;  /* 0x0000680001097983 */ /* 0x000f280000100800 */
        /* <DEDUP_REMOVED lines=18> */
[----:B------:R0:W-:Y:S04]  /*5d90*/  STL [R1+0x438], R27 ;  /* 0x0004381b01007387 */ /* 0x0001e80000100800 */
[----:B0-----:R-:W2:Y:S04]  /*5da0*/  LDL R27, [R1+0x34] ;  /* 0x00003400011b7983 */ /* 0x001ea80000100800 */
[----:B------:R0:W-:Y:S04]  /*5db0*/  STL [R1+0x434], R28 ;  /* 0x0004341c01007387 */ /* 0x0001e80000100800 */
[----:B0-----:R-:W3:Y:S04]  /*5dc0*/  LDL R28, [R1+0x38] ;  /* 0x00003800011c7983 */ /* 0x001ee80000100800 */
[----:B------:R0:W-:Y:S04]  /*5dd0*/  STL [R1+0x430], R29 ;  /* 0x0004301d01007387 */ /* 0x0001e80000100800 */
[----:B0-----:R-:W4:Y:S04]  /*5de0*/  LDL R29, [R1+0x3c] ;  /* 0x00003c00011d7983 */ /* 0x001f280000100800 */
[----:B------:R0:W-:Y:S04]  /*5df0*/  STL [R1+0x42c], R30 ;  /* 0x00042c1e01007387 */ /* 0x0001e80000100800 */
[----:B0-----:R-:W4:Y:S04]  /*5e00*/  LDL R30, [R1] ;  /* 0x00000000011e7983 */ /* 0x001f280000100800 */
[----:B------:R0:W-:Y:S04]  /*5e10*/  STL [R1+0x428], R31 ;  /* 0x0004281f01007387 */ /* 0x0001e80000100800 */
[----:B0-----:R-:W4:Y:S04]  /*5e20*/  LDL R31, [R1+0x4] ;  /* 0x00000400011f7983 */ /* 0x001f280000100800 */
[----:B------:R0:W-:Y:S04]  /*5e30*/  STL [R1+0x424], R4 ;  /* 0x0004240401007387 */ /* 0x0001e80000100800 */
[----:B0-----:R-:W4:Y:S04]  /*5e40*/  LDL R4, [R1+0x8] ;  /* 0x0000080001047983 */ /* 0x001f280000100800 */
[----:B------:R0:W-:Y:S04]  /*5e50*/  STL [R1+0x420], R2 ;  /* 0x0004200201007387 */ /* 0x0001e80000100800 */
[----:B------:R-:W4:Y:S04]  /*5e60*/  LDL R3, [R1+0x10] ;  /* 0x0000100001037983 */ /* 0x000f280000100800 */
[----:B0-----:R-:W4:Y:S01]  /*5e70*/  LDL R2, [R1+0xc] ;  /* 0x00000c0001027983 */ /* 0x001f220000100800 */
[----:B------:R-:W-:-:S01]  /*5e80*/  FADD R6, RZ, R6 ;  /* 0x00000006ff067221 */ /* 0x000fc20000000000 */
[----:B------:R-:W-:Y:S01]  /*5e90*/  FADD R5, RZ, R5 ;  /* 0x00000005ff057221 */ /* 0x000fe20000000000 */
[----:B--2---:R-:W-:-:S02]  /*5ea0*/  FADD R236, RZ, R27 ;  /* 0x0000001bffec7221 */ /* 0x004fc40000000000 */
[----:B------:R-:W2:Y:S01]  /*5eb0*/  LDL.LU R27, [R1+0x438] ;  /* 0x00043800011b7983 */ /* 0x000ea20000300800 */
[----:B---3--:R-:W-:-:S03]  /*5ec0*/  FADD R237, RZ, R28 ;  /* 0x0000001cffed7221 */ /* 0x008fc60000000000 */
[----:B------:R-:W3:Y:S01]  /*5ed0*/  LDL.LU R28, [R1+0x434] ;  /* 0x00043400011c7983 */ /* 0x000ee20000300800 */
[----:B----4-:R-:W-:-:S05]  /*5ee0*/  FADD R29, RZ, R29 ;  /* 0x0000001dff1d7221 */ /* 0x010fca0000000000 */
[----:B------:R0:W-:Y:S01]  /*5ef0*/  STL [R1+0x80], R29 ;  /* 0x0000801d01007387 */ /* 0x0001e20000100800 */
[----:B------:R-:W-:-:S03]  /*5f00*/  FADD R30, RZ, R30 ;  /* 0x0000001eff1e7221 */ /* 0x000fc60000000000 */
[----:B0-----:R-:W4:Y:S04]  /*5f10*/  LDL.LU R29, [R1+0x430] ;  /* 0x00043000011d7983 */ /* 0x001f280000300800 */
[----:B------:R0:W-:Y:S01]  /*5f20*/  STL [R1+0x84], R30 ;  /* 0x0000841e01007387 */ /* 0x0001e20000100800 */
[----:B------:R-:W-:-:S03]  /*5f30*/  FADD R31, RZ, R31 ;  /* 0x0000001fff1f7221 */ /* 0x000fc60000000000 */
[----:B0-----:R-:W4:Y:S04]  /*5f40*/  LDL.LU R30, [R1+0x42c] ;  /* 0x00042c00011e7983 */ /* 0x001f280000300800 */
[----:B------:R0:W-:Y:S01]  /*5f50*/  STL [R1+0x88], R31 ;  /* 0x0000881f01007387 */ /* 0x0001e20000100800 */
[----:B------:R-:W-:-:S03]  /*5f60*/  FADD R4, RZ, R4 ;  /* 0x00000004ff047221 */ /* 0x000fc60000000000 */
[----:B0-----:R-:W4:Y:S04]  /*5f70*/  LDL.LU R31, [R1+0x428] ;  /* 0x00042800011f7983 */ /* 0x001f280000300800 */
[----:B------:R0:W-:Y:S01]  /*5f80*/  STL [R1+0x8c], R4 ;  /* 0x00008c0401007387 */ /* 0x0001e20000100800 */
[----:B------:R-:W-:-:S01]  /*5f90*/  FADD R3, RZ, R3 ;  /* 0x00000003ff037221 */ /* 0x000fc20000000000 */
[----:B------:R-:W-:Y:S02]  /*5fa0*/  FADD R2, RZ, R2 ;  /* 0x00000002ff027221 */ /* 0x000fe40000000000 */
[----:B0-----:R0:W5:Y:S04]  /*5fb0*/  LDL.LU R4, [R1+0x424] ;  /* 0x0004240001047983 */ /* 0x0011680000300800 */
[----:B------:R1:W-:Y:S04]  /*5fc0*/  STL [R1+0x90], R2 ;  /* 0x0000900201007387 */ /* 0x0003e80000100800 */
[----:B-1----:R0:W5:Y:S04]  /*5fd0*/  LDL.LU R2, [R1+0x420] ;  /* 0x0004200001027983 */ /* 0x0021680000300800 */
[----:B------:R1:W-:Y:S04]  /*5fe0*/  STL [R1+0x94], R3 ;  /* 0x0000940301007387 */ /* 0x0003e80000100800 */
[----:B------:R-:W-:Y:S01]  /*5ff0*/  STL [R1+0x98], R6 ;  /* 0x0000980601007387 */ /* 0x000fe20000100800 */
[----:B-1----:R-:W-:-:S01]  /*6000*/  FADD R3, RZ, R0 ;  /* 0x00000000ff037221 */ /* 0x002fc20000000000 */
[----:B------:R-:W-:-:S02]  /*6010*/  FADD R0, RZ, R224 ;  /* 0x000000e0ff007221 */ /* 0x000fc40000000000 */
[----:B------:R1:W-:Y:S04]  /*6020*/  STL [R1+0x9c], R5 ;  /* 0x00009c0501007387 */ /* 0x0003e80000100800 */
[----:B------:R0:W-:Y:S04]  /*6030*/  STL [R1+0xa0], R3 ;  /* 0x0000a00301007387 */ /* 0x0001e80000100800 */
[----:B------:R0:W-:Y:S01]  /*6040*/  STL [R1+0xa4], R0 ;  /* 0x0000a40001007387 */ /* 0x0001e20000100800 */
[----:B-1----:R-:W-:-:S01]  /*6050*/  FADD R5, RZ, R225 ;  /* 0x000000e1ff057221 */ /* 0x002fc20000000000 */
[----:B0-----:R-:W-:-:S04]  /*6060*/  FADD R3, RZ, R226 ;  /* 0x000000e2ff037221 */ /* 0x001fc80000000000 */
[----:B------:R0:W-:Y:S01]  /*6070*/  STL [R1+0xa8], R5 ;  /* 0x0000a80501007387 */ /* 0x0001e20000100800 */
[----:B------:R-:W-:-:S03]  /*6080*/  FADD R0, RZ, R227 ;  /* 0x000000e3ff007221 */ /* 0x000fc60000000000 */
[----:B------:R1:W-:Y:S04]  /*6090*/  STL [R1+0xac], R3 ;  /* 0x0000ac0301007387 */ /* 0x0003e80000100800 */
[----:B------:R1:W-:Y:S01]  /*60a0*/  STL [R1+0xb0], R0 ;  /* 0x0000b00001007387 */ /* 0x0003e20000100800 */
[----:B0----5:R-:W-:-:S01]  /*60b0*/  FADD R5, RZ, R228 ;  /* 0x000000e4ff057221 */ /* 0x021fc20000000000 */
[----:B-1----:R-:W-:-:S04]  /*60c0*/  FADD R3, RZ, R229 ;  /* 0x000000e5ff037221 */ /* 0x002fc80000000000 */
[----:B------:R0:W-:Y:S01]  /*60d0*/  STL [R1+0xb4], R5 ;  /* 0x0000b40501007387 */ /* 0x0001e20000100800 */
[----:B------:R-:W-:-:S03]  /*60e0*/  FADD R0, RZ, R230 ;  /* 0x000000e6ff007221 */ /* 0x000fc60000000000 */
[----:B------:R1:W-:Y:S04]  /*60f0*/  STL [R1+0xb8], R3 ;  /* 0x0000b80301007387 */ /* 0x0003e80000100800 */
[----:B------:R1:W-:Y:S01]  /*6100*/  STL [R1+0xbc], R0 ;  /* 0x0000bc0001007387 */ /* 0x0003e20000100800 */
[----:B0-----:R-:W-:-:S01]  /*6110*/  FADD R5, RZ, R231 ;  /* 0x000000e7ff057221 */ /* 0x001fc20000000000 */
        /* <DEDUP_REMOVED lines=50> */
[----:B--2---:R-:W-:-:S03]  /*6440*/  FADD R0, RZ, R193 ;  /* 0x000000c1ff007221 */ /* 0x004fc60000000000 */
        /* <DEDUP_REMOVED lines=341> */
[----:B---3--:R-:W-:-:S03]  /*79a0*/  FADD R0, RZ, R28 ;  /* 0x0000001cff007221 */ /* 0x008fc60000000000 */
[----:B------:R0:W-:Y:S04]  /*79b0*/  STL [R1+0x3d0], R3 ;  /* 0x0003d00301007387 */ /* 0x0001e80000100800 */
[----:B------:R1:W-:Y:S01]  /*79c0*/  STL [R1+0x3d4], R0 ;  /* 0x0003d40001007387 */ /* 0x0003e20000100800 */
[----:B----4-:R-:W-:-:S01]  /*79d0*/  FADD R5, RZ, R29 ;  /* 0x0000001dff057221 */ /* 0x010fc20000000000 */
[----:B0-----:R-:W-:-:S04]  /*79e0*/  FADD R3, RZ, R30 ;  /* 0x0000001eff037221 */ /* 0x001fc80000000000 */
[----:B------:R-:W-:Y:S01]  /*79f0*/  STL [R1+0x3d8], R5 ;  /* 0x0003d80501007387 */ /* 0x000fe20000100800 */
[----:B-1----:R-:W-:-:S03]  /*7a00*/  FADD R0, RZ, R31 ;  /* 0x0000001fff007221 */ /* 0x002fc60000000000 */
[----:B------:R0:W-:Y:S04]  /*7a10*/  STL [R1+0x3dc], R3 ;  /* 0x0003dc0301007387 */ /* 0x0001e80000100800 */
[----:B------:R1:W-:Y:S01]  /*7a20*/  STL [R1+0x3e0], R0 ;  /* 0x0003e00001007387 */ /* 0x0003e20000100800 */
[----:B------:R-:W-:Y:S01]  /*7a30*/  UMOV UR7, URZ ;  /* 0x0000003f00077c82 */ /* 0x000fe20008000000 */
[----:B------:R-:W-:Y:S01]  /*7a40*/  FADD R7, RZ, R7 ;  /* 0x00000007ff077221 */ /* 0x000fe20000000000 */
[----:B------:R-:W-:-:S01]  /*7a50*/  FADD R8, RZ, R8 ;  /* 0x00000008ff087221 */ /* 0x000fc20000000000 */
        /* <DEDUP_REMOVED lines=19> */
[----:B01----:R-:W-:-:S07]  /*7b90*/  IMAD.U32 R3, RZ, RZ, UR7 ;  /* 0x00000007ff037e24 */ /* 0x003fce000f8e00ff */
.L_x_22:
[----:B------:R-:W2:Y:S01]  /*7ba0*/  LDL R0, [R1+0x40c] ;  /* 0x00040c0001007983 */ /* 0x000ea20000100800 */
[----:B------:R-:W-:-:S13]  /*7bb0*/  R2UR UR7, R4 ;  /* 0x00000000040772ca */ /* 0x000fda00000e0000 */
[----:B------:R-:W-:-:S04]  /*7bc0*/  UIADD3 UR7, UR7, 0x1, URZ ;  /* 0x0000000107077890 */ /* 0x000fc8000fffe03f */
[----:B------:R-:W-:-:S04]  /*7bd0*/  UISETP.NE.AND UP0, UPT, UR7, 0x7, UPT ;  /* 0x000000070700788c */ /* 0x000fc8000bf05270 */
[----:B------:R-:W-:Y:S01]  /*7be0*/  USEL UR8, URZ, 0x1, UP0 ;  /* 0x000000013f087887 */ /* 0x000fe20008000000 */
[----:B--2---:R-:W-:-:S13]  /*7bf0*/  R2UR UR9, R0 ;  /* 0x00000000000972ca */ /* 0x004fda00000e0000 */
[----:B------:R-:W-:Y:S02]  /*7c00*/  ULOP3.LUT UR8, UR9, UR8, URZ, 0x3c, !UPT ;  /* 0x0000000809087292 */ /* 0x000fe4000f8e3c3f */
[----:B------:R-:W-:-:S03]  /*7c10*/  USEL UR9, UR7, URZ, UP0 ;  /* 0x0000003f07097287 */ /* 0x000fc60008000000 */
[----:B------:R-:W-:Y:S01]  /*7c20*/  UMOV UR7, 0x1 ;  /* 0x0000000100077882 */ /* 0x000fe20000000000 */
[----:B------:R-:W-:Y:S02]  /*7c30*/  IMAD.U32 R4, RZ, RZ, UR8 ;  /* 0x00000008ff047e24 */ /* 0x000fe4000f8e00ff */
[----:B------:R-:W-:-:S07]  /*7c40*/  IMAD.U32 R0, RZ, RZ, UR9 ;  /* 0x00000009ff007e24 */ /* 0x000fce000f8e00ff */
.L_x_17:
[----:B------:R-:W2:Y:S02]  /*7c50*/  LDL R5, [R1+0x41c] ;  /* 0x00041c0001057983 */ /* 0x000ea40000100800 */
[----:B--2---:R-:W-:-:S13]  /*7c60*/  R2UR UR9, R5 ;  /* 0x00000000050972ca */ /* 0x004fda00000e0000 */
[----:B------:R-:W-:-:S04]  /*7c70*/  UISETP.LT.AND UP0, UPT, UR9, 0x1, UPT ;  /* 0x000000010900788c */ /* 0x000fc8000bf01270 */
[----:B------:R-:W-:-:S04]  /*7c80*/  USEL UR8, UR9, 0x1, UP0 ;  /* 0x0000000109087887 */ /* 0x000fc80008000000 */
[----:B------:R-:W-:-:S04]  /*7c90*/  UIADD3 UR8, UR9, -UR8, URZ ;  /* 0x8000000809087290 */ /* 0x000fc8000fffe03f */
[----:B------:R-:W-:-:S06]  /*7ca0*/  UISETP.GE.AND UP0, UPT, UR8, 0x1, UPT ;  /* 0x000000010800788c */ /* 0x000fcc000bf06270 */
[----:B------:R-:W-:-:S13]  /*7cb0*/  PLOP3.LUT P0, PT, PT, PT, UP0, 0x80, 0x0 ;  /* 0x000000000000781c */ /* 0x000fda0003f0f008 */
[----:B------:R-:W-:Y:S05]  /*7cc0*/  @!P0 BRA `(.L_x_23) ;  /* 0x0000005800508947 */ /* 0x000fea0003800000 */
[----:B------:R-:W2:Y:S01]  /*7cd0*/  LDL R5, [R1+0x408] ;  /* 0x0004080001057983 */ /* 0x000ea20000100800 */
[----:B------:R-:W-:-:S05]  /*7ce0*/  IMAD.U32 R2, RZ, RZ, UR8 ;  /* 0x00000008ff027e24 */ /* 0x000fca000f8e00ff */
[----:B------:R0:W-:Y:S01]  /*7cf0*/  STL [R1+0x3e4], R2 ;  /* 0x0003e40201007387 */ /* 0x0001e20000100800 */
[----:B--2---:R-:W-:-:S13]  /*7d00*/  R2UR UR8, R5 ;  /* 0x00000000050872ca */ /* 0x004fda00000e0000 */
[----:B0-----:R-:W-:-:S07]  /*7d10*/  IMAD.U32 R5, RZ, RZ, UR8 ;  /* 0x00000008ff057e24 */ /* 0x001fce000f8e00ff */
.L_x_31:
[----:B------:R-:W2:Y:S02]  /*7d20*/  LDL R2, [R1+0x3f0] ;  /* 0x0003f00001027983 */ /* 0x000ea40000100800 */
[----:B--2---:R-:W-:-:S13]  /*7d30*/  R2UR UR8, R2 ;  /* 0x00000000020872ca */ /* 0x004fda00000e0000 */
[----:B------:R-:W-:-:S06]  /*7d40*/  UISETP.NE.AND UP0, UPT, UR8, 0x3, UPT ;  /* 0x000000030800788c */ /* 0x000fcc000bf05270 */
[----:B------:R-:W-:-:S13]  /*7d50*/  PLOP3.LUT P1, PT, PT, PT, UP0, 0x80, 0x0 ;  /* 0x000000000000781c */ /* 0x000fda0003f2f008 */
[----:B0-----:R-:W-:Y:S05]  /*7d60*/  @!P1 BRA `(.L_x_24) ;  /* 0x0000000000049947 */ /* 0x001fea0003800000 */
[----:B------:R-:W-:Y:S01]  /*7d70*/  BPT.TRAP 0x1 ;  /* 0x000000040000795c */ /* 0x000fe20000300000 */
.L_x_24:
[----:B------:R-:W0:Y:S01]  /*7d80*/  S2UR UR9, SR_CgaCtaId ;  /* 0x00000000000979c3 */ /* 0x000e220000008800 */
[----:B------:R-:W-:Y:S01]  /*7d90*/  R2UR UR10, R0 ;  /* 0x00000000000a72ca */ /* 0x000fe200000e0000 */
[----:B------:R-:W-:Y:S01]  /*7da0*/  UMOV UR8, 0x400 ;  /* 0x0000040000087882 */ /* 0x000fe20000000000 */
[----:B------:R-:W-:Y:S01]  /*7db0*/  SHF.L.U32 R6, R4, 0x1f, RZ ;  /* 0x0000001f04067819 */ /* 0x000fe200000006ff */
[----:B0-----:R-:W-:-:S10]  /*7dc0*/  ULEA UR11, UR9, UR8, 0x18 ;  /* 0x00000008090b7291 */ /* 0x001fd4000f8ec03f */
[----:B------:R-:W-:Y:S02]  /*7dd0*/  ULEA UR8, UR10, UR11, 0x3 ;  /* 0x0000000b0a087291 */ /* 0x000fe4000f8e183f */
[----:B------:R-:W-:-:S07]  /*7de0*/  IMAD.U32 R2, RZ, RZ, UR11 ;  /* 0x0000000bff027e24 */ /* 0x000fce000f8e00ff */
[----:B------:R0:W1:Y:S01]  /*7df0*/  SYNCS.PHASECHK.TRANS64.TRYWAIT P0, [UR8], R6 ;  /* 0x00000006ff0075a7 */ /* 0x0000620008000148 */
[----:B------:R-:W-:Y:S05]  /*7e00*/  @!P1 BRA `(.L_x_25) ;  /* 0x0000000000049947 */ /* 0x000fea0003800000 */
[----:B------:R-:W-:Y:S01]  /*7e10*/  BPT.TRAP 0x1 ;  /* 0x000000040000795c */ /* 0x000fe20000300000 */
.L_x_25:
[----:B-1----:R-:W-:Y:S05]  /*7e20*/  @P0 BRA `(.L_x_26) ;  /* 0x0000000000080947 */ /* 0x002fea0003800000 */
[----:B------:R-:W1:Y:S02]  /*7e30*/  SYNCS.PHASECHK.TRANS64.TRYWAIT P0, [UR8], R6 ;  /* 0x00000006ff0075a7 */ /* 0x000e640008000148 */
[----:B-1----:R-:W-:Y:S05]  /*7e40*/  @!P0 BRA `(.L_x_27) ;  /* 0x000001cc003c8947 */ /* 0x002fea0003800000 */
.L_x_26:
[----:B0-----:R-:W2:Y:S01]  /*7e50*/  LDL R6, [R1+0x3ec] ;  /* 0x0003ec0001067983 */ /* 0x001ea20000100800 */
[----:B------:R-:W-:-:S03]  /*7e60*/  R2UR UR8, R2 ;  /* 0x00000000020872ca */ /* 0x000fc600000e0000 */
[----:B------:R-:W-:Y:S04]  /*7e70*/  STL.64 [R1+0x500], R222 ;  /* 0x000500de01007387 */ /* 0x000fe80000100a00 */
[----:B------:R-:W-:Y:S04]  /*7e80*/  STL.64 [R1+0x4f8], R220 ;  /* 0x0004f8dc01007387 */ /* 0x000fe80000100a00 */
[----:B------:R-:W-:Y:S04]  /*7e90*/  STL.64 [R1+0x4f0], R218 ;  /* 0x0004f0da01007387 */ /* 0x000fe80000100a00 */
[----:B------:R0:W-:Y:S04]  /*7ea0*/  STL.64 [R1+0x4e8], R216 ;  /* 0x0004e8d801007387 */ /* 0x0001e80000100a00 */
[----:B------:R-:W-:Y:S04]  /*7eb0*/  STL [R1+0x480], R21 ;  /* 0x0004801501007387 */ /* 0x000fe80000100800 */
        /* <DEDUP_REMOVED lines=8> */
[----:B------:R-:W-:Y:S04]  /*7f40*/  STL.64 [R1+0x438], R14 ;  /* 0x0004380e01007387 */ /* 0x000fe80000100a00 */
[----:B------:R-:W-:Y:S04]  /*7f50*/  STL.64 [R1+0x430], R12 ;  /* 0x0004300c01007387 */ /* 0x000fe80000100a00 */
[----:B------:R-:W-:Y:S04]  /*7f60*/  STL.64 [R1+0x428], R10 ;  /* 0x0004280a01007387 */ /* 0x000fe80000100a00 */
[----:B------:R1:W-:Y:S04]  /*7f70*/  STL.64 [R1+0x420], R8 ;  /* 0x0004200801007387 */ /* 0x0003e80000100a00 */
[----:B0-----:R-:W3:Y:S04]  /*7f80*/  LDL.LU.64 R216, [R1+0x20] ;  /* 0x0000200001d87983 */ /* 0x001ee80000300a00 */
[----:B------:R-:W3:Y:S04]  /*7f90*/  LDL.LU.64 R218, [R1+0x28] ;  /* 0x0000280001da7983 */ /* 0x000ee80000300a00 */
[----:B------:R-:W3:Y:S04]  /*7fa0*/  LDL.LU.64 R220, [R1+0x30] ;  /* 0x0000300001dc7983 */ /* 0x000ee80000300a00 */
[----:B------:R-:W3:Y:S04]  /*7fb0*/  LDL.LU.64 R222, [R1+0x38] ;  /* 0x0000380001de7983 */ /* 0x000ee80000300a00 */
[----:B-1----:R-:W4:Y:S04]  /*7fc0*/  LDL.LU.64 R8, [R1+0x40] ;  /* 0x0000400001087983 */ /* 0x002f280000300a00 */
[----:B------:R-:W4:Y:S04]  /*7fd0*/  LDL.LU.64 R10, [R1+0x48] ;  /* 0x00004800010a7983 */ /* 0x000f280000300a00 */
[----:B------:R-:W3:Y:S04]  /*7fe0*/  LDL.LU.64 R12, [R1+0x50] ;  /* 0x00005000010c7983 */ /* 0x000ee80000300a00 */
[----:B------:R-:W4:Y:S01]  /*7ff0*/  LDL.LU.64 R14, [R1+0x58] ;  /* 0x00005800010e7983 */ /* 0x000f220000300a00 */
[----:B------:R-:W-:Y:S01]  /*8000*/  UIADD3 UR8, UR8, 0x1c180, URZ ;  /* 0x0001c18008087890 */ /* 0x000fe2000fffe03f */
[----:B-----5:R-:W-:Y:S01]  /*8010*/  R2UR UR9, R0 ;  /* 0x00000000000972ca */ /* 0x020fe200000e0000 */
[----:B------:R-:W-:-:S02]  /*8020*/  UISETP.NE.AND UP0, UPT, UR5, URZ, UPT ;  /* 0x0000003f0500728c */ /* 0x000fc4000bf05270 */
[----:B------:R-:W-:Y:S01]  /*8030*/  USHF.R.U32.HI UR8, URZ, 0x4, UR8 ;  /* 0x000000043f087899 */ /* 0x000fe20008011608 */
[----:B------:R-:W-:Y:S01]  /*8040*/  UMOV UR11, 0x80000020 ;  /* 0x80000020000b7882 */ /* 0x000fe20000000000 */
[----:B------:R-:W-:Y:S01]  /*8050*/  UMOV UR19, 0x80000020 ;  /* 0x8000002000137882 */ /* 0x000fe20000000000 */
[----:B------:R-:W-:Y:S01]  /*8060*/  UMOV UR23, 0x80000020 ;  /* 0x8000002000177882 */ /* 0x000fe20000000000 */
[----:B--2---:R-:W-:Y:S01]  /*8070*/  R2UR UR10, R6 ;  /* 0x00000000060a72ca */ /* 0x004fe200000e0000 */
[----:B----4-:R-:W-:Y:S04]  /*8080*/  STL.64 [R1+0x4e0], R14 ;  /* 0x0004e00e01007387 */ /* 0x010fe80000100a00 */
[----:B---3--:R0:W-:Y:S04]  /*8090*/  STL.64 [R1+0x4d8], R12 ;  /* 0x0004d80c01007387 */ /* 0x0081e80000100a00 */
[----:B0-----:R-:W2:Y:S04]  /*80a0*/  LDL.LU.64 R12, [R1+0x60] ;  /* 0x00006000010c7983 */ /* 0x001ea80000300a00 */
[----:B------:R-:W2:Y:S04]  /*80b0*/  LDL.LU.64 R14, [R1+0x68] ;  /* 0x00006800010e7983 */ /* 0x000ea80000300a00 */
[----:B------:R-:W2:Y:S04]  /*80c0*/  LDL.LU.64 R16, [R1+0x70] ;  /* 0x0000700001107983 */ /* 0x000ea80000300a00 */
[----:B------:R-:W2:Y:S01]  /*80d0*/  LDL.LU.64 R18, [R1+0x78] ;  /* 0x0000780001127983 */ /* 0x000ea20000300a00 */
[----:B------:R-:W-:-:S02]  /*80e0*/  ULOP3.LUT UR8, UR8, 0x3fff, URZ, 0xc0, !UPT ;  /* 0x00003fff08087892 */ /* 0x000fc4000f8ec03f */
[----:B------:R-:W-:Y:S02]  /*80f0*/  USEL UR7, UR7, URZ, !UP0 ;  /* 0x0000003f07077287 */ /* 0x000fe4000c000000 */
[----:B------:R-:W-:Y:S02]  /*8100*/  ULOP3.LUT UR5, UR10, 0x10000, URZ, 0xfc, !UPT ;  /* 0x000100000a057892 */ /* 0x000fe4000f8efc3f */
[----:B------:R-:W-:Y:S02]  /*8110*/  ULOP3.LUT UR8, UR8, 0x10000, URZ, 0xfc, !UPT ;  /* 0x0001000008087892 */ /* 0x000fe4000f8efc3f */
[----:B------:R-:W-:Y:S02]  /*8120*/  UISETP.NE.U32.AND UP0, UPT, UR7, URZ, UPT ;  /* 0x0000003f0700728c */ /* 0x000fe4000bf05070 */
[----:B------:R-:W-:Y:S02]  /*8130*/  ULEA UR14, UR9, UR5, 0xa ;  /* 0x00000005090e7291 */ /* 0x000fe4000f8e503f */
[----:B------:R-:W-:-:S03]  /*8140*/  UIMAD UR5, UR9, 0x3c0, UR8 ;  /* 0x000003c0090578a4 */ /* 0x000fc6000f8e0208 */
[----:B------:R-:W-:Y:S02]  /*8150*/  UMOV UR9, 0x80000020 ;  /* 0x8000002000097882 */ /* 0x000fe40000000000 */
[----:B------:R-:W-:Y:S02]  /*8160*/  UMOV UR8, UR14 ;  /* 0x0000000e00087c82 */ /* 0x000fe40008000000 */
[----:B------:R-:W-:Y:S01]  /*8170*/  UMOV UR10, UR5 ;  /* 0x00000005000a7c82 */ /* 0x000fe20008000000 */
[----:B------:R-:W-:Y:S01]  /*8180*/  UIADD3 UR12, UR5, 0x40, URZ ;  /* 0x00000040050c7890 */ /* 0x000fe2000fffe03f */
[----:B------:R-:W-:Y:S01]  /*8190*/  UMOV UR16, UR8 ;  /* 0x0000000800107c82 */ /* 0x000fe20008000000 */
[----:B------:R-:W-:-:S05]  /*81a0*/  UMOV UR17, UR9 ;  /* 0x0000000900117c82 */ /* 0x000fca0008000000 */
[----:B------:R-:W-:Y:S01]  /*81b0*/  UMOV UR18, UR12 ;  /* 0x0000000c00127c82 */ /* 0x000fe20008000000 */
[----:B------:R-:W-:Y:S01]  /*81c0*/  UIADD3 UR13, UR5, 0x80, URZ ;  /* 0x00000080050d7890 */ /* 0x000fe2000fffe03f */
[----:B------:R-:W-:Y:S01]  /*81d0*/  UMOV UR20, UR8 ;  /* 0x0000000800147c82 */ /* 0x000fe20008000000 */
[----:B------:R-:W-:-:S05]  /*81e0*/  UMOV UR21, UR9 ;  /* 0x0000000900157c82 */ /* 0x000fca0008000000 */
        /* <DEDUP_REMOVED lines=10> */
[----:B------:R-:W-:Y:S03]  /*8290*/  QGMMA.64x16x32.F32.E4M3.E4M3 R12, gdesc[UR8], R12, UP0, gsb0 ;  /* 0x00200000080c79f3 */ /* 0x000fe6000b80080c */
[----:B------:R-:W-:Y:S02]  /*82a0*/  WARPGROUP.DEPBAR.LE gsb0, 0x0 ;  /* 0x00008000000079c5 */ /* 0x000fe40000010000 */
[----:B------:R-:W-:-:S06]  /*82b0*/  WARPGROUP.ARRIVE ;  /* 0x00000000000079c5 */ /* 0x000fcc0000000000 */
        /* <DEDUP_REMOVED lines=9> */
[----:B------:R-:W-:Y:S01]  /*8350*/  QGMMA.64x16x32.F32.E4M3.E4M3 R192, gdesc[UR28], R192, UP0, gsb0 ;  /* 0x002000001cc079f3 */ /* 0x000fe2000b8008c0 */
[----:B------:R-:W-:Y:S01]  /*8360*/  UIADD3 UR38, UR5, 0x140, URZ ;  /* 0x0000014005267890 */ /* 0x000fe2000fffe03f */
[----:B------:R-:W-:Y:S01]  /*8370*/  UMOV UR36, UR8 ;  /* 0x0000000800247c82 */ /* 0x000fe20008000000 */
[----:B------:R-:W-:Y:S01]  /*8380*/  UMOV UR37, UR9 ;  /* 0x0000000900257c82 */ /* 0x000fe20008000000 */
[----:B------:R-:W-:Y:S01]  /*8390*/  UMOV UR39, 0x80000020 ;  /* 0x8000002000277882 */ /* 0x000fe20000000000 */
[----:B------:R-:W-:Y:S02]  /*83a0*/  WARPGROUP.DEPBAR.LE gsb0, 0x0 ;  /* 0x00008000000079c5 */ /* 0x000fe40000010000 */
[----:B------:R-:W-:-:S06]  /*83b0*/  WARPGROUP.ARRIVE ;  /* 0x00000000000079c5 */ /* 0x000fcc0000000000 */
[----:B------:R-:W-:Y:S01]  /*83c0*/  QGMMA.64x16x32.F32.E4M3.E4M3 R176, gdesc[UR36], R176, UP0, gsb0 ;  /* 0x0020000024b079f3 */ /* 0x000fe2000b8008b0 */
[----:B------:R-:W-:Y:S02]  /*83d0*/  UIADD3 UR7, UR14, 0x200, URZ ;  /* 0x000002000e077890 */ /* 0x000fe4000fffe03f */
        /* <DEDUP_REMOVED lines=19> */
[----:B------:R-:W-:Y:S01]  /*8510*/  UMOV UR16, UR18 ;  /* 0x0000001200107c82 */ /* 0x000fe20008000000 */
[----:B------:R-:W-:Y:S01]  /*8520*/  UIADD3 UR18, UR5, 0x200, URZ ;  /* 0x0000020005127890 */ /* 0x000fe2000fffe03f */
[----:B------:R-:W-:Y:S01]  /*8530*/  UMOV UR17, UR19 ;  /* 0x0000001300117c82 */ /* 0x000fe20008000000 */
[----:B------:R-:W-:Y:S01]  /*8540*/  UMOV UR36, UR16 ;  /* 0x0000001000247c82 */ /* 0x000fe20008000000 */
[----:B------:R-:W-:Y:S01]  /*8550*/  UMOV UR37, UR17 ;  /* 0x0000001100257c82 */ /* 0x000fe20008000000 */
[----:B------:R-:W-:Y:S01]  /*8560*/  UMOV UR16, UR8 ;  /* 0x0000000800107c82 */ /* 0x000fe20008000000 */
[----:B------:R-:W-:Y:S01]  /*8570*/  UMOV UR17, UR9 ;  /* 0x0000000900117c82 */ /* 0x000fe20008000000 */
[----:B------:R-:W-:Y:S01]  /*8580*/  UMOV UR19, 0x80000020 ;  /* 0x8000002000137882 */ /* 0x000fe20000000000 */
        /* <DEDUP_REMOVED lines=46> */
[----:B------:R-:W-:Y:S01]  /*8870*/  UMOV UR25, 0x80000020 ;  /* 0x8000002000197882 */ /* 0x000fe20000000000 */
[----:B------:R-:W-:Y:S02]  /*8880*/  WARPGROUP.DEPBAR.LE gsb0, 0x0 ;  /* 0x00008000000079c5 */ /* 0x000fe40000010000 */
[----:B------:R-:W-:-:S06]  /*8890*/  WARPGROUP.ARRIVE ;  /* 0x00000000000079c5 */ /* 0x000fcc0000000000 */
[----:B------:R-:W-:Y:S01]  /*88a0*/  QGMMA.64x16x32.F32.E4M3.E4M3 R24, gdesc[UR24], R24, UP0, gsb0 ;  /* 0x00200000181879f3 */ /* 0x000fe2000b800818 */
[----:B------:R-:W-:Y:S01]  /*88b0*/  UMOV UR26, UR54 ;  /* 0x00000036001a7c82 */ /* 0x000fe20008000000 */
[----:B------:R-:W-:Y:S01]  /*88c0*/  UMOV UR27, UR55 ;  /* 0x00000037001b7c82 */ /* 0x000fe20008000000 */
        /* <DEDUP_REMOVED lines=20> */
[----:B------:R-:W-:Y:S01]  /*8a10*/  UMOV UR34, UR46 ;  /* 0x0000002e00227c82 */ /* 0x000fe20008000000 */
[----:B------:R-:W-:Y:S01]  /*8a20*/  UMOV UR35, UR47 ;  /* 0x0000002f00237c82 */ /* 0x000fe20008000000 */
[----:B------:R-:W-:Y:S02]  /*8a30*/  WARPGROUP.DEPBAR.LE gsb0, 0x0 ;  /* 0x00008000000079c5 */ /* 0x000fe40000010000 */
[----:B------:R-:W-:-:S06]  /*8a40*/  WARPGROUP.ARRIVE ;  /* 0x00000000000079c5 */ /* 0x000fcc0000000000 */
[----:B------:R-:W-:Y:S01]  /*8a50*/  QGMMA.64x16x32.F32.E4M3.E4M3 R104, gdesc[UR32], R104, UP0, gsb0 ;  /* 0x00200000206879f3 */ /* 0x000fe2000b800868 */
[----:B------:R-:W-:Y:S01]  /*8a60*/  UMOV UR16, UR24 ;  /* 0x0000001800107c82 */ /* 0x000fe20008000000 */
[----:B------:R-:W-:Y:S01]  /*8a70*/  UMOV UR17, UR25 ;  /* 0x0000001900117c82 */ /* 0x000fe20008000000 */
[----:B------:R0:W-:Y:S01]  /*8a80*/  STL.64 [R1+0x4d0], R10 ;  /* 0x0004d00a01007387 */ /* 0x0001e20000100a00 */
[----:B------:R-:W-:Y:S02]  /*8a90*/  WARPGROUP.DEPBAR.LE gsb0, 0x0 ;  /* 0x00008000000079c5 */ /* 0x000fe40000010000 */
[----:B------:R-:W-:-:S06]  /*8aa0*/  WARPGROUP.ARRIVE ;  /* 0x00000000000079c5 */ /* 0x000fcc0000000000 */
[----:B------:R-:W-:Y:S01]  /*8ab0*/  QGMMA.64x16x32.F32.E4M3.E4M3 R120, gdesc[UR16], R120, UP0, gsb0 ;  /* 0x00200000107879f3 */ /* 0x000fe2000b800878 */
[----:B------:R1:W-:Y:S01]  /*8ac0*/  STL.64 [R1+0x4c8], R8 ;  /* 0x0004c80801007387 */ /* 0x0003e20000100a00 */
[----:B0-----:R-:W-:Y:S02]  /*8ad0*/  IMAD.MOV.U32 R11, RZ, RZ, R12 ;  /* 0x000000ffff0b7224 */ /* 0x001fe400078e000c */
[----:B------:R-:W-:Y:S02]  /*8ae0*/  IMAD.MOV.U32 R10, RZ, RZ, R13 ;  /* 0x000000ffff0a7224 */ /* 0x000fe400078e000d */
[----:B------:R-:W-:Y:S02]  /*8af0*/  IMAD.MOV.U32 R13, RZ, RZ, R222 ;  /* 0x000000ffff0d7224 */ /* 0x000fe400078e00de */
[----:B------:R-:W-:Y:S02]  /*8b00*/  IMAD.MOV.U32 R12, RZ, RZ, R223 ;  /* 0x000000ffff0c7224 */ /* 0x000fe400078e00df */
[----:B------:R-:W-:Y:S01]  /*8b10*/  IMAD.MOV.U32 R7, RZ, RZ, R16 ;  /* 0x000000ffff077224 */ /* 0x000fe200078e0010 */
[----:B------:R-:W2:Y:S01]  /*8b20*/  LDL.LU.64 R222, [R1+0x500] ;  /* 0x0005000001de7983 */ /* 0x000ea20000300a00 */
[----:B------:R-:W-:-:S02]  /*8b30*/  IMAD.MOV.U32 R6, RZ, RZ, R17 ;  /* 0x000000ffff067224 */ /* 0x000fc400078e0011 */
[----:B-1----:R-:W-:Y:S02]  /*8b40*/  IMAD.MOV.U32 R9, RZ, RZ, R14 ;  /* 0x000000ffff097224 */ /* 0x002fe400078e000e */
[----:B------:R-:W-:Y:S02]  /*8b50*/  IMAD.MOV.U32 R8, RZ, RZ, R15 ;  /* 0x000000ffff087224 */ /* 0x000fe400078e000f */
[----:B------:R-:W-:Y:S02]  /*8b60*/  IMAD.MOV.U32 R15, RZ, RZ, R220 ;  /* 0x000000ffff0f7224 */ /* 0x000fe400078e00dc */
[----:B------:R-:W-:Y:S02]  /*8b70*/  IMAD.MOV.U32 R14, RZ, RZ, R221 ;  /* 0x000000ffff0e7224 */ /* 0x000fe400078e00dd */
[----:B------:R-:W-:Y:S01]  /*8b80*/  IMAD.MOV.U32 R5, RZ, RZ, R18 ;  /* 0x000000ffff057224 */ /* 0x000fe200078e0012 */
[----:B------:R-:W2:Y:S01]  /*8b90*/  LDL.LU.64 R220, [R1+0x4f8] ;  /* 0x0004f80001dc7983 */ /* 0x000ea20000300a00 */
[----:B------:R-:W-:-:S02]  /*8ba0*/  IMAD.MOV.U32 R4, RZ, RZ, R19 ;  /* 0x000000ffff047224 */ /* 0x000fc400078e0013 */
[----:B------:R-:W-:Y:S02]  /*8bb0*/  IMAD.MOV.U32 R17, RZ, RZ, R218 ;  /* 0x000000ffff117224 */ /* 0x000fe400078e00da */
[----:B------:R-:W-:Y:S02]  /*8bc0*/  IMAD.MOV.U32 R16, RZ, RZ, R219 ;  /* 0x000000ffff107224 */ /* 0x000fe400078e00db */
[----:B------:R-:W-:Y:S01]  /*8bd0*/  IMAD.MOV.U32 R19, RZ, RZ, R216 ;  /* 0x000000ffff137224 */ /* 0x000fe200078e00d8 */
[----:B------:R-:W2:Y:S01]  /*8be0*/  LDL.LU.64 R218, [R1+0x4f0] ;  /* 0x0004f00001da7983 */ /* 0x000ea20000300a00 */
[----:B------:R-:W-:-:S03]  /*8bf0*/  IMAD.MOV.U32 R18, RZ, RZ, R217 ;  /* 0x000000ffff127224 */ /* 0x000fc600078e00d9 */
[----:B------:R-:W2:Y:S01]  /*8c00*/  LDL.LU.64 R216, [R1+0x4e8] ;  /* 0x0004e80001d87983 */ /* 0x000ea20000300a00 */
[----:B------:R-:W-:Y:S01]  /*8c10*/  UMOV UR26, UR42 ;  /* 0x0000002a001a7c82 */ /* 0x000fe20008000000 */
[----:B------:R-:W-:Y:S01]  /*8c20*/  UMOV UR27, UR43 ;  /* 0x0000002b001b7c82 */ /* 0x000fe20008000000 */
[----:B------:R-:W-:Y:S02]  /*8c30*/  WARPGROUP.DEPBAR.LE gsb0, 0x0 ;  /* 0x00008000000079c5 */ /* 0x000fe40000010000 */
[----:B------:R-:W-:-:S06]  /*8c40*/  WARPGROUP.ARRIVE ;  /* 0x00000000000079c5 */ /* 0x000fcc0000000000 */
[----:B------:R-:W-:Y:S01]  /*8c50*/  QGMMA.64x16x32.F32.E4M3.E4M3 R136, gdesc[UR24], R136, UP0, gsb0 ;  /* 0x00200000188879f3 */ /* 0x000fe2000b800888 */
[----:B------:R-:W-:Y:S04]  /*8c60*/  STL.64 [R1+0x4a0], R234 ;  /* 0x0004a0ea01007387 */ /* 0x000fe80000100a00 */
[----:B------:R-:W-:Y:S04]  /*8c70*/  STL.64 [R1+0x498], R232 ;  /* 0x000498e801007387 */ /* 0x000fe80000100a00 */
[----:B------:R0:W-:Y:S04]  /*8c80*/  STL.64 [R1+0x490], R230 ;  /* 0x000490e601007387 */ /* 0x0001e80000100a00 */
[----:B------:R1:W-:Y:S01]  /*8c90*/  STL.64 [R1+0x488], R228 ;  /* 0x000488e401007387 */ /* 0x0003e20000100a00 */
[----:B0-----:R-:W-:-:S02]  /*8ca0*/  IMAD.MOV.U32 R230, RZ, RZ, R17 ;  /* 0x000000ffffe67224 */ /* 0x001fc400078e0011 */
[----:B------:R-:W-:Y:S02]  /*8cb0*/  IMAD.MOV.U32 R231, RZ, RZ, R16 ;  /* 0x000000ffffe77224 */ /* 0x000fe400078e0010 */
[----:B-1----:R-:W-:Y:S02]  /*8cc0*/  IMAD.MOV.U32 R228, RZ, RZ, R19 ;  /* 0x000000ffffe47224 */ /* 0x002fe400078e0013 */
[----:B------:R-:W-:Y:S01]  /*8cd0*/  IMAD.MOV.U32 R229, RZ, RZ, R18 ;  /* 0x000000ffffe57224 */ /* 0x000fe200078e0012 */
[----:B------:R-:W-:Y:S04]  /*8ce0*/  STL.64 [R1+0x4c0], R230 ;  /* 0x0004c0e601007387 */ /* 0x000fe80000100a00 */
[----:B------:R-:W-:Y:S01]  /*8cf0*/  STL.64 [R1+0x4b8], R228 ;  /* 0x0004b8e401007387 */ /* 0x000fe20000100a00 */
[----:B------:R-:W-:-:S03]  /*8d00*/  IMAD.MOV.U32 R234, RZ, RZ, R13 ;  /* 0x000000ffffea7224 */ /* 0x000fc600078e000d */
[----:B------:R0:W-:Y:S01]  /*8d10*/  STL.64 [R1+0x4b0], R226 ;  /* 0x0004b0e201007387 */ /* 0x0001e20000100a00 */
[----:B------:R-:W-:-:S03]  /*8d20*/  IMAD.MOV.U32 R235, RZ, RZ, R12 ;  /* 0x000000ffffeb7224 */ /* 0x000fc600078e000c */
[----:B------:R1:W-:Y:S01]  /*8d30*/  STL.64 [R1+0x4a8], R224 ;  /* 0x0004a8e001007387 */ /* 0x0003e20000100a00 */
[----:B------:R-:W-:Y:S02]  /*8d40*/  IMAD.MOV.U32 R232, RZ, RZ, R15 ;  /* 0x000000ffffe87224 */ /* 0x000fe400078e000f */
[----:B------:R-:W-:Y:S02]  /*8d50*/  IMAD.MOV.U32 R233, RZ, RZ, R14 ;  /* 0x000000ffffe97224 */ /* 0x000fe400078e000e */
[----:B0-----:R-:W-:Y:S02]  /*8d60*/  IMAD.MOV.U32 R226, RZ, RZ, R9 ;  /* 0x000000ffffe27224 */ /* 0x001fe400078e0009 */
[----:B------:R-:W-:Y:S02]  /*8d70*/  IMAD.MOV.U32 R227, RZ, RZ, R8 ;  /* 0x000000ffffe37224 */ /* 0x000fe400078e0008 */
[----:B-1----:R-:W-:Y:S01]  /*8d80*/  IMAD.MOV.U32 R224, RZ, RZ, R11 ;  /* 0x000000ffffe07224 */ /* 0x002fe200078e000b */
[----:B------:R-:W3:Y:S01]  /*8d90*/  LDL.LU.64 R8, [R1] ;  /* 0x0000000001087983 */ /* 0x000ee20000300a00 */
[----:B------:R-:W-:-:S03]  /*8da0*/  IMAD.MOV.U32 R225, RZ, RZ, R10 ;  /* 0x000000ffffe17224 */ /* 0x000fc600078e000a */
[----:B------:R-:W3:Y:S01]  /*8db0*/  LDL.LU.64 R10, [R1+0x8] ;  /* 0x00000800010a7983 */ /* 0x000ee20000300a00 */
[----:B------:R-:W-:-:S03]  /*8dc0*/  UIADD3 UR12, UR57, 0x2, URZ ;  /* 0x00000002390c7890 */ /* 0x000fc6000fffe03f */
[----:B------:R-:W3:Y:S04]  /*8dd0*/  LDL.LU.64 R12, [R1+0x10] ;  /* 0x00001000010c7983 */ /* 0x000ee80000300a00 */
[----:B------:R-:W3:Y:S01]  /*8de0*/  LDL.LU.64 R14, [R1+0x18] ;  /* 0x00001800010e7983 */ /* 0x000ee20000300a00 */
[----:B------:R-:W-:Y:S02]  /*8df0*/  WARPGROUP.DEPBAR.LE gsb0, 0x0 ;  /* 0x00008000000079c5 */ /* 0x000fe40000010000 */
[----:B------:R-:W-:Y:S01]  /*8e00*/  WARPGROUP.ARRIVE ;  /* 0x00000000000079c5 */ /* 0x000fe20000000000 */
[----:B------:R-:W-:Y:S01]  /*8e10*/  UMOV UR8, UR12 ;  /* 0x0000000c00087c82 */ /* 0x000fe20008000000 */
[----:B------:R-:W-:Y:S01]  /*8e20*/  UMOV UR12, UR24 ;  /* 0x00000018000c7c82 */ /* 0x000fe20008000000 */
[----:B------:R-:W-:-:S03]  /*8e30*/  UMOV UR13, UR25 ;  /* 0x00000019000d7c82 */ /* 0x000fc60008000000 */
        /* <DEDUP_REMOVED lines=29> */
[----:B--2---:R-:W-:-:S06]  /*9010*/  WARPGROUP.ARRIVE ;  /* 0x00000000000079c5 */ /* 0x004fcc0000000000 */
[----:B------:R-:W-:Y:S01]  /*9020*/  QGMMA.64x16x32.F32.E4M3.E4M3 R216, gdesc[UR44], R216, UP0, gsb0 ;  /* 0x002000002cd879f3 */ /* 0x000fe2000b8008d8 */
[----:B------:R-:W-:Y:S01]  /*9030*/  UMOV UR48, UR24 ;  /* 0x0000001800307c82 */ /* 0x000fe20008000000 */
[----:B------:R-:W-:Y:S01]  /*9040*/  UMOV UR49, UR25 ;  /* 0x0000001900317c82 */ /* 0x000fe20008000000 */
[----:B------:R-:W-:Y:S01]  /*9050*/  UMOV UR50, UR54 ;  /* 0x0000003600327c82 */ /* 0x000fe20008000000 */
[----:B------:R-:W-:Y:S01]  /*9060*/  UMOV UR51, UR55 ;  /* 0x0000003700337c82 */ /* 0x000fe20008000000 */
[----:B------:R-:W-:Y:S02]  /*9070*/  WARPGROUP.DEPBAR.LE gsb0, 0x0 ;  /* 0x00008000000079c5 */ /* 0x000fe40000010000 */
[----:B---3--:R-:W-:-:S06]  /*9080*/  WARPGROUP.ARRIVE ;  /* 0x00000000000079c5 */ /* 0x008fcc0000000000 */
[----:B------:R-:W-:Y:S01]  /*9090*/  QGMMA.64x16x32.F32.E4M3.E4M3 R8, gdesc[UR48], R8, UP0, gsb0 ;  /* 0x00200000300879f3 */ /* 0x000fe2000b800808 */
[----:B------:R-:W-:Y:S02]  /*90a0*/  IMAD.MOV.U32 R230, RZ, RZ, R5 ;  /* 0x000000ffffe67224 */ /* 0x000fe400078e0005 */
[----:B------:R-:W-:Y:S02]  /*90b0*/  IMAD.MOV.U32 R231, RZ, RZ, R4 ;  /* 0x000000ffffe77224 */ /* 0x000fe400078e0004 */
[----:B------:R-:W-:Y:S01]  /*90c0*/  IMAD.MOV.U32 R228, RZ, RZ, R7 ;  /* 0x000000ffffe47224 */ /* 0x000fe200078e0007 */
[----:B------:R-:W-:Y:S02]  /*90d0*/  WARPGROUP.DEPBAR.LE gsb0, 0x0 ;  /* 0x00008000000079c5 */ /* 0x000fe40000010000 */
[----:B------:R-:W-:Y:S02]  /*90e0*/  IMAD.MOV.U32 R5, RZ, RZ, R14 ;  /* 0x000000ffff057224 */ /* 0x000fe400078e000e */
[----:B------:R-:W-:-:S02]  /*90f0*/  IMAD.MOV.U32 R4, RZ, RZ, R15 ;  /* 0x000000ffff047224 */ /* 0x000fc400078e000f */
[----:B------:R-:W-:Y:S01]  /*9100*/  IMAD.MOV.U32 R16, RZ, RZ, R12 ;  /* 0x000000ffff107224 */ /* 0x000fe200078e000c */
[----:B------:R-:W2:Y:S01]  /*9110*/  LDL.LU.64 R14, [R1+0x4e0] ;  /* 0x0004e000010e7983 */ /* 0x000ea20000300a00 */
[----:B------:R-:W-:Y:S02]  /*9120*/  IMAD.MOV.U32 R7, RZ, RZ, R13 ;  /* 0x000000ffff077224 */ /* 0x000fe400078e000d */
[----:B------:R-:W-:Y:S01]  /*9130*/  IMAD.MOV.U32 R18, RZ, RZ, R10 ;  /* 0x000000ffff127224 */ /* 0x000fe200078e000a */
[----:B------:R-:W2:Y:S01]  /*9140*/  LDL.LU.64 R12, [R1+0x4d8] ;  /* 0x0004d800010c7983 */ /* 0x000ea20000300a00 */
[----:B------:R-:W-:Y:S02]  /*9150*/  IMAD.MOV.U32 R17, RZ, RZ, R11 ;  /* 0x000000ffff117224 */ /* 0x000fe400078e000b */
[----:B------:R-:W-:Y:S01]  /*9160*/  IMAD.MOV.U32 R20, RZ, RZ, R8 ;  /* 0x000000ffff147224 */ /* 0x000fe200078e0008 */
[----:B------:R-:W2:Y:S01]  /*9170*/  LDL.LU.64 R10, [R1+0x4d0] ;  /* 0x0004d000010a7983 */ /* 0x000ea20000300a00 */
[----:B------:R-:W-:-:S03]  /*9180*/  IMAD.MOV.U32 R19, RZ, RZ, R9 ;  /* 0x000000ffff137224 */ /* 0x000fc600078e0009 */
[----:B------:R-:W2:Y:S01]  /*9190*/  LDL.LU.64 R8, [R1+0x4c8] ;  /* 0x0004c80001087983 */ /* 0x000ea20000300a00 */
[----:B------:R-:W-:Y:S01]  /*91a0*/  UMOV UR52, UR24 ;  /* 0x0000001800347c82 */ /* 0x000fe20008000000 */
[----:B------:R-:W-:Y:S01]  /*91b0*/  UMOV UR53, UR25 ;  /* 0x0000001900357c82 */ /* 0x000fe20008000000 */
[----:B------:R-:W-:Y:S01]  /*91c0*/  UMOV UR54, UR10 ;  /* 0x0000000a00367c82 */ /* 0x000fe20008000000 */
[----:B------:R-:W-:Y:S01]  /*91d0*/  UMOV UR55, UR11 ;  /* 0x0000000b00377c82 */ /* 0x000fe20008000000 */
[----:B------:R-:W-:Y:S01]  /*91e0*/  IMAD.MOV.U32 R229, RZ, RZ, R6 ;  /* 0x000000ffffe57224 */ /* 0x000fe200078e0006 */
[----:B------:R-:W-:Y:S01]  /*91f0*/  UIADD3 UR7, UR5, 0x2, URZ ;  /* 0x0000000205077890 */ /* 0x000fe2000fffe03f */
[----:B------:R-:W-:Y:S01]  /*9200*/  UMOV UR9, 0x80000020 ;  /* 0x8000002000097882 */ /* 0x000fe20000000000 */
[----:B------:R-:W-:-:S05]  /*9210*/  UMOV UR11, 0x80000020 ;  /* 0x80000020000b7882 */ /* 0x000fca0000000000 */
[----:B------:R-:W-:Y:S01]  /*9220*/  UMOV UR10, UR7 ;  /* 0x00000007000a7c82 */ /* 0x000fe20008000000 */
[----:B--2---:R-:W-:-:S06]  /*9230*/  WARPGROUP.ARRIVE ;  /* 0x00000000000079c5 */ /* 0x004fcc0000000000 */
[----:B------:R-:W-:Y:S03]  /*9240*/  QGMMA.64x16x32.F32.E4M3.E4M3 R8, gdesc[UR52], R8, UP0, gsb0 ;  /* 0x00200000340879f3 */ /* 0x000fe6000b800808 */
[----:B------:R-:W-:Y:S02]  /*9250*/  WARPGROUP.DEPBAR.LE gsb0, 0x0 ;  /* 0x00008000000079c5 */ /* 0x000fe40000010000 */
[----:B------:R-:W-:-:S06]  /*9260*/  WARPGROUP.ARRIVE ;  /* 0x00000000000079c5 */ /* 0x000fcc0000000000 */
[----:B------:R-:W-:Y:S03]  /*9270*/  QGMMA.64x16x32.F32.E4M3.E4M3 R224, gdesc[UR8], R224, gsb0 ;  /* 0x0020000008e079f3 */ /* 0x000fe600080008e0 */
[----:B------:R-:W-:Y:S02]  /*9280*/  WARPGROUP.DEPBAR.LE gsb0, 0x0 ;  /* 0x00008000000079c5 */ /* 0x000fe40000010000 */
[----:B------:R-:W-:Y:S04]  /*9290*/  STL.64 [R1+0x60], R224 ;  /* 0x000060e001007387 */ /* 0x000fe80000100a00 */
[----:B------:R-:W-:Y:S04]  /*92a0*/  STL.64 [R1+0x68], R226 ;  /* 0x000068e201007387 */ /* 0x000fe80000100a00 */
[----:B------:R-:W-:Y:S04]  /*92b0*/  STL.64 [R1+0x70], R228 ;  /* 0x000070e401007387 */ /* 0x000fe80000100a00 */
[----:B------:R0:W-:Y:S04]  /*92c0*/  STL.64 [R1+0x78], R230 ;  /* 0x000078e601007387 */ /* 0x0001e80000100a00 */
[----:B0-----:R-:W2:Y:S04]  /*92d0*/  LDL.LU.64 R230, [R1+0x4c0] ;  /* 0x0004c00001e67983 */ /* 0x001ea80000300a00 */
[----:B------:R-:W2:Y:S01]  /*92e0*/  LDL.LU.64 R228, [R1+0x4b8] ;  /* 0x0004b80001e47983 */ /* 0x000ea20000300a00 */
[----:B------:R-:W-:Y:S01]  /*92f0*/  UIADD3 UR14, UR5, 0x42, URZ ;  /* 0x00000042050e7890 */ /* 0x000fe2000fffe03f */
[----:B------:R-:W-:Y:S01]  /*9300*/  UMOV UR16, UR8 ;  /* 0x0000000800107c82 */ /* 0x000fe20008000000 */
[----:B------:R-:W-:Y:S01]  /*9310*/  UMOV UR17, UR9 ;  /* 0x0000000900117c82 */ /* 0x000fe20008000000 */
[----:B------:R-:W-:Y:S01]  /*9320*/  MOV R6, UR16 ;  /* 0x0000001000067c02 */ /* 0x000fe20008000f00 */
[----:B------:R-:W-:Y:S01]  /*9330*/  UMOV UR16, UR8 ;  /* 0x0000000800107c82 */ /* 0x000fe20008000000 */
[----:B------:R-:W-:Y:S01]  /*9340*/  MOV R21, UR17 ;  /* 0x0000001100157c02 */ /* 0x000fe20008000f00 */
[----:B------:R-:W-:Y:S01]  /*9350*/  UMOV UR17, UR9 ;  /* 0x0000000900117c82 */ /* 0x000fe20008000000 */
[----:B------:R-:W-:Y:S01]  /*9360*/  UMOV UR18, UR14 ;  /* 0x0000000e00127c82 */ /* 0x000fe20008000000 */
[----:B------:R-:W-:Y:S01]  /*9370*/  UMOV UR19, 0x80000020 ;  /* 0x8000002000137882 */ /* 0x000fe20000000000 */
[----:B------:R-:W3:Y:S04]  /*9380*/  LDL.LU.64 R226, [R1+0x4b0] ;  /* 0x0004b00001e27983 */ /* 0x000ee80000300a00 */
[----:B------:R-:W3:Y:S01]  /*9390*/  LDL.LU.64 R224, [R1+0x4a8] ;  /* 0x0004a80001e07983 */ /* 0x000ee20000300a00 */
[----:B--2---:R-:W-:-:S06]  /*93a0*/  WARPGROUP.ARRIVE ;  /* 0x00000000000079c5 */ /* 0x004fcc0000000000 */
[----:B------:R-:W-:Y:S03]  /*93b0*/  QGMMA.64x16x32.F32.E4M3.E4M3 R228, gdesc[UR16], R228, gsb0 ;  /* 0x0020000010e479f3 */ /* 0x000fe600080008e4 */
[----:B------:R-:W-:Y:S02]  /*93c0*/  WARPGROUP.DEPBAR.LE gsb0, 0x0 ;  /* 0x00008000000079c5 */ /* 0x000fe40000010000 */
[----:B------:R-:W-:Y:S04]  /*93d0*/  STL.64 [R1+0x20], R228 ;  /* 0x000020e401007387 */ /* 0x000fe80000100a00 */
[----:B------:R-:W-:Y:S04]  /*93e0*/  STL.64 [R1+0x28], R230 ;  /* 0x000028e601007387 */ /* 0x000fe80000100a00 */
[----:B------:R-:W-:Y:S04]  /*93f0*/  STL.64 [R1+0x30], R232 ;  /* 0x000030e801007387 */ /* 0x000fe80000100a00 */
[----:B------:R0:W-:Y:S04]  /*9400*/  STL.64 [R1+0x38], R234 ;  /* 0x000038ea01007387 */ /* 0x0001e80000100a00 */
[----:B0-----:R-:W2:Y:S04]  /*9410*/  LDL.LU.64 R234, [R1+0x4a0] ;  /* 0x0004a00001ea7983 */ /* 0x001ea80000300a00 */
[----:B------:R-:W4:Y:S04]  /*9420*/  LDL.LU.64 R232, [R1+0x498] ;  /* 0x0004980001e87983 */ /* 0x000f280000300a00 */
[----:B------:R-:W3:Y:S04]  /*9430*/  LDL.LU.64 R230, [R1+0x490] ;  /* 0x0004900001e67983 */ /* 0x000ee80000300a00 */
[----:B------:R-:W3:Y:S01]  /*9440*/  LDL.LU.64 R228, [R1+0x488] ;  /* 0x0004880001e47983 */ /* 0x000ee20000300a00 */
        /* <DEDUP_REMOVED lines=8> */
[----:B------:R-:W-:-:S04]  /*94d0*/  UMOV UR15, 0x80000020 ;  /* 0x80000020000f7882 */ /* 0x000fc80000000000 */
[----:B------:R-:W-:Y:S01]  /*94e0*/  UMOV UR14, UR7 ;  /* 0x00000007000e7c82 */ /* 0x000fe20008000000 */
[----:B------:R-:W-:Y:S02]  /*94f0*/  R2UR UR17, R21 ;  /* 0x00000000151172ca */ /* 0x000fe400000e0000 */
[----:B------:R-:W-:Y:S01]  /*9500*/  R2UR UR16, R6 ;  /* 0x00000000061072ca */ /* 0x000fe200000e0000 */
[----:B------:R-:W-:Y:S01]  /*9510*/  UMOV UR30, UR18 ;  /* 0x00000012001e7c82 */ /* 0x000fe20008000000 */
[----:B------:R-:W-:Y:S01]  /*9520*/  UIADD3 UR18, UR5, 0x102, URZ ;  /* 0x0000010205127890 */ /* 0x000fe2000fffe03f */
[----:B------:R0:W5:Y:S01]  /*9530*/  LDL.LU R21, [R1+0x480] ;  /* 0x0004800001157983 */ /* 0x0001620000300800 */
[----:B------:R-:W-:Y:S01]  /*9540*/  UMOV UR31, UR19 ;  /* 0x00000013001f7c82 */ /* 0x000fe20008000000 */
[----:B------:R-:W-:Y:S01]  /*9550*/  UMOV UR19, 0x80000020 ;  /* 0x8000002000137882 */ /* 0x000fe20000000000 */
[----:B------:R-:W-:Y:S01]  /*9560*/  UIADD3 UR22, UR5, 0x142, URZ ;  /* 0x0000014205167890 */ /* 0x000fe2000fffe03f */
[----:B------:R-:W-:Y:S01]  /*9570*/  UMOV UR20, UR8 ;  /* 0x0000000800147c82 */ /* 0x000fe20008000000 */
[----:B------:R-:W-:Y:S01]  /*9580*/  UMOV UR21, UR9 ;  /* 0x0000000900157c82 */ /* 0x000fe20008000000 */
[----:B------:R-:W-:Y:S01]  /*9590*/  UMOV UR23, 0x80000020 ;  /* 0x8000002000177882 */ /* 0x000fe20000000000 */
[----:B------:R-:W-:Y:S01]  /*95a0*/  UMOV UR26, UR54 ;  /* 0x00000036001a7c82 */ /* 0x000fe20008000000 */
[----:B------:R-:W-:Y:S01]  /*95b0*/  UMOV UR27, UR55 ;  /* 0x00000037001b7c82 */ /* 0x000fe20008000000 */
[----:B------:R-:W-:Y:S01]  /*95c0*/  UMOV UR24, UR8 ;  /* 0x0000000800187c82 */ /* 0x000fe20008000000 */
[----:B------:R-:W-:Y:S01]  /*95d0*/  UMOV UR25, UR9 ;  /* 0x0000000900197c82 */ /* 0x000fe20008000000 */
[----:B---3--:R-:W-:-:S06]  /*95e0*/  WARPGROUP.ARRIVE ;  /* 0x00000000000079c5 */ /* 0x008fcc0000000000 */
[----:B------:R-:W-:Y:S03]  /*95f0*/  QGMMA.64x16x32.F32.E4M3.E4M3 R224, gdesc[UR52], R224, gsb0 ;  /* 0x0020000034e079f3 */ /* 0x000fe600080008e0 */
[----:B------:R-:W-:Y:S02]  /*9600*/  WARPGROUP.DEPBAR.LE gsb0, 0x0 ;  /* 0x00008000000079c5 */ /* 0x000fe40000010000 */
[----:B------:R-:W-:-:S06]  /*9610*/  WARPGROUP.ARRIVE ;  /* 0x00000000000079c5 */ /* 0x000fcc0000000000 */
[----:B------:R-:W-:Y:S03]  /*9620*/  QGMMA.64x16x32.F32.E4M3.E4M3 R208, gdesc[UR12], R208, gsb0 ;  /* 0x002000000cd079f3 */ /* 0x000fe600080008d0 */
[----:B------:R-:W-:Y:S02]  /*9630*/  WARPGROUP.DEPBAR.LE gsb0, 0x0 ;  /* 0x00008000000079c5 */ /* 0x000fe40000010000 */
[----:B------:R-:W-:-:S06]  /*9640*/  WARPGROUP.ARRIVE ;  /* 0x00000000000079c5 */ /* 0x000fcc0000000000 */
[----:B------:R-:W-:Y:S03]  /*9650*/  QGMMA.64x16x32.F32.E4M3.E4M3 R192, gdesc[UR16], R192, gsb0 ;  /* 0x0020000010c079f3 */ /* 0x000fe600080008c0 */
[----:B------:R-:W-:Y:S02]  /*9660*/  WARPGROUP.DEPBAR.LE gsb0, 0x0 ;  /* 0x00008000000079c5 */ /* 0x000fe40000010000 */
[----:B------:R-:W-:-:S06]  /*9670*/  WARPGROUP.ARRIVE ;  /* 0x00000000000079c5 */ /* 0x000fcc0000000000 */
[----:B------:R-:W-:Y:S01]  /*9680*/  QGMMA.64x16x32.F32.E4M3.E4M3 R176, gdesc[UR20], R176, gsb0 ;  /* 0x0020000014b079f3 */ /* 0x000fe200080008b0 */
[----:B------:R-:W-:Y:S01]  /*9690*/  UMOV UR12, UR26 ;  /* 0x0000001a000c7c82 */ /* 0x000fe20008000000 */
[----:B------:R-:W-:Y:S01]  /*96a0*/  UIADD3 UR26, UR5, 0x182, URZ ;  /* 0x00000182051a7890 */ /* 0x000fe2000fffe03f */
[----:B------:R-:W-:Y:S01]  /*96b0*/  UMOV UR13, UR27 ;  /* 0x0000001b000d7c82 */ /* 0x000fe20008000000 */
[----:B------:R-:W-:Y:S01]  /*96c0*/  UMOV UR27, 0x80000020 ;  /* 0x80000020001b7882 */ /* 0x000fe20000000000 */
[----:B------:R-:W-:Y:S02]  /*96d0*/  WARPGROUP.DEPBAR.LE gsb0, 0x0 ;  /* 0x00008000000079c5 */ /* 0x000fe40000010000 */
[----:B------:R-:W-:-:S06]  /*96e0*/  WARPGROUP.ARRIVE ;  /* 0x00000000000079c5 */ /* 0x000fcc0000000000 */
[----:B------:R-:W-:Y:S01]  /*96f0*/  QGMMA.64x16x32.F32.E4M3.E4M3 R160, gdesc[UR24], R160, gsb0 ;  /* 0x0020000018a079f3 */ /* 0x000fe200080008a0 */
[----:B------:R-:W-:Y:S01]  /*9700*/  UMOV UR16, UR30 ;  /* 0x0000001e00107c82 */ /* 0x000fe20008000000 */
[----:B------:R-:W-:Y:S01]  /*9710*/  UIADD3 UR30, UR5, 0x1c2, URZ ;  /* 0x000001c2051e7890 */ /* 0x000fe2000fffe03f */
[----:B------:R-:W-:Y:S01]  /*9720*/  UMOV UR17, UR31 ;  /* 0x0000001f00117c82 */ /* 0x000fe20008000000 */
        /* <DEDUP_REMOVED lines=48> */
[----:B------:R-:W-:Y:S02]  /*9a30*/  UIADD3 UR58, UR5, 0x382, URZ ;  /* 0x00000382053a7890 */ /* 0x000fe4000fffe03f */
[----:B------:R-:W-:Y:S01]  /*9a40*/  UIADD3 UR5, UR57, 0x202, URZ ;  /* 0x0000020239057890 */ /* 0x000fe2000fffe03f */
[----:B------:R-:W-:Y:S02]  /*9a50*/  UMOV UR56, UR8 ;  /* 0x0000000800387c82 */ /* 0x000fe40008000000 */
[----:B------:R-:W-:Y:S01]  /*9a60*/  UMOV UR57, UR9 ;  /* 0x0000000900397c82 */ /* 0x000fe20008000000 */
[----:B------:R-:W-:Y:S01]  /*9a70*/  UMOV UR59, 0x80000020 ;  /* 0x80000020003b7882 */ /* 0x000fe20000000000 */
[----:B------:R-:W-:Y:S02]  /*9a80*/  WARPGROUP.DEPBAR.LE gsb0, 0x0 ;  /* 0x00008000000079c5 */ /* 0x000fe40000010000 */
[----:B------:R-:W-:-:S06]  /*9a90*/  WARPGROUP.ARRIVE ;  /* 0x00000000000079c5 */ /* 0x000fcc0000000000 */
[----:B------:R-:W-:Y:S01]  /*9aa0*/  QGMMA.64x16x32.F32.E4M3.E4M3 R32, gdesc[UR56], R32, gsb0 ;  /* 0x00200000382079f3 */ /* 0x000fe20008000820 */
[----:B------:R-:W-:Y:S01]  /*9ab0*/  UMOV UR56, UR5 ;  /* 0x0000000500387c82 */ /* 0x000fe20008000000 */
[----:B------:R-:W-:Y:S01]  /*9ac0*/  UMOV UR57, 0x80000020 ;  /* 0x8000002000397882 */ /* 0x000fe20000000000 */
[----:B------:R-:W-:Y:S02]  /*9ad0*/  WARPGROUP.DEPBAR.LE gsb0, 0x0 ;  /* 0x00008000000079c5 */ /* 0x000fe40000010000 */
[----:B------:R-:W-:Y:S01]  /*9ae0*/  WARPGROUP.ARRIVE ;  /* 0x00000000000079c5 */ /* 0x000fe20000000000 */
[----:B------:R-:W-:Y:S01]  /*9af0*/  UMOV UR8, UR16 ;  /* 0x0000001000087c82 */ /* 0x000fe20008000000 */
[----:B------:R-:W-:Y:S01]  /*9b00*/  UMOV UR9, UR17 ;  /* 0x0000001100097c82 */ /* 0x000fe20008000000 */
[----:B--2---:R1:W-:Y:S01]  /*9b10*/  STL.64 [R1+0x458], R234 ;  /* 0x000458ea01007387 */ /* 0x0043e20000100a00 */
[----:B------:R-:W-:Y:S01]  /*9b20*/  R2UR UR7, R3 ;  /* 0x00000000030772ca */ /* 0x000fe200000e0000 */
[----:B------:R-:W-:Y:S01]  /*9b30*/  ULDC UR5, c[0x0][0x50c] ;  /* 0x0001430000057ab9 */ /* 0x000fe20000000800 */
[----:B------:R-:W-:Y:S01]  /*9b40*/  QGMMA.64x16x32.F32.E4M3.E4M3 R24, gdesc[UR56], R24, gsb0 ;  /* 0x00200000381879f3 */ /* 0x000fe20008000818 */
[----:B------:R-:W-:Y:S01]  /*9b50*/  UMOV UR52, UR56 ;  /* 0x0000003800347c82 */ /* 0x000fe20008000000 */
[----:B------:R-:W-:Y:S01]  /*9b60*/  UMOV UR53, UR57 ;  /* 0x0000003900357c82 */ /* 0x000fe20008000000 */
[----:B------:R-:W-:-:S02]  /*9b70*/  WARPGROUP.DEPBAR.LE gsb0, 0x0 ;  /* 0x00008000000079c5 */ /* 0x000fc40000010000 */
        /* <DEDUP_REMOVED lines=61> */
[----:B----4-:R2:W-:Y:S01]  /*9f50*/  STL.64 [R1+0x450], R232 ;  /* 0x000450e801007387 */ /* 0x0105e20000100a00 */
[----:B-1----:R-:W-:-:S03]  /*9f60*/  IMAD.MOV.U32 R234, RZ, RZ, R5 ;  /* 0x000000ffffea7224 */ /* 0x002fc600078e0005 */
[----:B------:R1:W-:Y:S01]  /*9f70*/  STL.64 [R1+0x448], R230 ;  /* 0x000448e601007387 */ /* 0x0003e20000100a00 */
[----:B------:R-:W-:-:S03]  /*9f80*/  IMAD.MOV.U32 R235, RZ, RZ, R4 ;  /* 0x000000ffffeb7224 */ /* 0x000fc600078e0004 */
[----:B------:R3:W-:Y:S01]  /*9f90*/  STL.64 [R1+0x440], R228 ;  /* 0x000440e401007387 */ /* 0x0007e20000100a00 */
[----:B--2---:R-:W-:Y:S02]  /*9fa0*/  IMAD.MOV.U32 R232, RZ, RZ, R16 ;  /* 0x000000ffffe87224 */ /* 0x004fe400078e0010 */
[----:B------:R-:W-:Y:S02]  /*9fb0*/  IMAD.MOV.U32 R233, RZ, RZ, R7 ;  /* 0x000000ffffe97224 */ /* 0x000fe400078e0007 */
[----:B-1----:R-:W-:Y:S02]  /*9fc0*/  IMAD.MOV.U32 R230, RZ, RZ, R18 ;  /* 0x000000ffffe67224 */ /* 0x002fe400078e0012 */
[----:B------:R-:W-:Y:S02]  /*9fd0*/  IMAD.MOV.U32 R231, RZ, RZ, R17 ;  /* 0x000000ffffe77224 */ /* 0x000fe400078e0011 */
[----:B---3--:R-:W-:Y:S02]  /*9fe0*/  IMAD.MOV.U32 R228, RZ, RZ, R20 ;  /* 0x000000ffffe47224 */ /* 0x008fe400078e0014 */
[----:B------:R-:W-:Y:S01]  /*9ff0*/  IMAD.MOV.U32 R229, RZ, RZ, R19 ;  /* 0x000000ffffe57224 */ /* 0x000fe200078e0013 */
[----:B------:R-:W-:Y:S01]  /*a000*/  UMOV UR12, UR56 ;  /* 0x00000038000c7c82 */ /* 0x000fe20008000000 */
[----:B------:R-:W-:Y:S01]  /*a010*/  UMOV UR13, UR57 ;  /* 0x00000039000d7c82 */ /* 0x000fe20008000000 */
[----:B------:R-:W-:Y:S01]  /*a020*/  UMOV UR14, UR8 ;  /* 0x00000008000e7c82 */ /* 0x000fe20008000000 */
[----:B------:R-:W-:Y:S01]  /*a030*/  UMOV UR15, UR9 ;  /* 0x00000009000f7c82 */ /* 0x000fe20008000000 */
[----:B------:R-:W-:-:S02]  /*a040*/  WARPGROUP.DEPBAR.LE gsb0, 0x0 ;  /* 0x00008000000079c5 */ /* 0x000fc40000010000 */
[----:B------:R-:W-:Y:S01]  /*a050*/  WARPGROUP.ARRIVE ;  /* 0x00000000000079c5 */ /* 0x000fe20000000000 */
[----:B------:R0:W5:Y:S01]  /*a060*/  LDL.LU R20, [R1+0x47c] ;  /* 0x00047c0001147983 */ /* 0x0001620000300800 */
[----:B------:R-:W-:Y:S01]  /*a070*/  UMOV UR8, UR56 ;  /* 0x0000003800087c82 */ /* 0x000fe20008000000 */
[----:B------:R-:W-:Y:S02]  /*a080*/  UMOV UR9, UR57 ;  /* 0x0000003900097c82 */ /* 0x000fe40008000000 */
[----:B------:R0:W5:Y:S01]  /*a090*/  LDL.LU R19, [R1+0x478] ;  /* 0x0004780001137983 */ /* 0x0001620000300800 */
[----:B------:R-:W-:Y:S03]  /*a0a0*/  QGMMA.64x16x32.F32.E4M3.E4M3 R228, gdesc[UR12], R228, gsb0 ;  /* 0x002000000ce479f3 */ /* 0x000fe600080008e4 */
[----:B------:R0:W5:Y:S04]  /*a0b0*/  LDL.LU R18, [R1+0x474] ;  /* 0x0004740001127983 */ /* 0x0001680000300800 */
[----:B------:R0:W5:Y:S04]  /*a0c0*/  LDL.LU R17, [R1+0x470] ;  /* 0x0004700001117983 */ /* 0x0001680000300800 */
[----:B------:R0:W5:Y:S04]  /*a0d0*/  LDL.LU R16, [R1+0x46c] ;  /* 0x00046c0001107983 */ /* 0x0001680000300800 */
[----:B------:R0:W5:Y:S04]  /*a0e0*/  LDL.LU R7, [R1+0x468] ;  /* 0x0004680001077983 */ /* 0x0001680000300800 */
[----:B------:R0:W5:Y:S04]  /*a0f0*/  LDL.LU R5, [R1+0x464] ;  /* 0x0004640001057983 */ /* 0x0001680000300800 */
[----:B------:R0:W5:Y:S01]  /*a100*/  LDL.LU R4, [R1+0x460] ;  /* 0x0004600001047983 */ /* 0x0001620000300800 */
[----:B------:R-:W-:-:S02]  /*a110*/  WARPGROUP.DEPBAR.LE gsb0, 0x0 ;  /* 0x00008000000079c5 */ /* 0x000fc40000010000 */
[----:B------:R-:W-:-:S06]  /*a120*/  WARPGROUP.ARRIVE ;  /* 0x00000000000079c5 */ /* 0x000fcc0000000000 */
[----:B------:R-:W-:Y:S01]  /*a130*/  QGMMA.64x16x32.F32.E4M3.E4M3 R8, gdesc[UR8], R8, gsb0 ;  /* 0x00200000080879f3 */ /* 0x000fe20008000808 */
[----:B------:R-:W-:Y:S04]  /*a140*/  STL.64 [R1], R228 ;  /* 0x000000e401007387 */ /* 0x000fe80000100a00 */
[----:B------:R-:W-:Y:S04]  /*a150*/  STL.64 [R1+0x8], R230 ;  /* 0x000008e601007387 */ /* 0x000fe80000100a00 */
[----:B------:R-:W-:Y:S04]  /*a160*/  STL.64 [R1+0x10], R232 ;  /* 0x000010e801007387 */ /* 0x000fe80000100a00 */
[----:B------:R1:W-:Y:S04]  /*a170*/  STL.64 [R1+0x18], R234 ;  /* 0x000018ea01007387 */ /* 0x0003e80000100a00 */
[----:B-1----:R0:W5:Y:S04]  /*a180*/  LDL.LU.64 R234, [R1+0x458] ;  /* 0x0004580001ea7983 */ /* 0x0021680000300a00 */
[----:B------:R0:W5:Y:S04]  /*a190*/  LDL.LU.64 R232, [R1+0x450] ;  /* 0x0004500001e87983 */ /* 0x0001680000300a00 */
[----:B------:R0:W5:Y:S04]  /*a1a0*/  LDL.LU.64 R230, [R1+0x448] ;  /* 0x0004480001e67983 */ /* 0x0001680000300a00 */
[----:B------:R0:W5:Y:S01]  /*a1b0*/  LDL.LU.64 R228, [R1+0x440] ;  /* 0x0004400001e47983 */ /* 0x0001620000300a00 */
[----:B------:R-:W-:-:S03]  /*a1c0*/  WARPGROUP.DEPBAR.LE gsb0, 0x0 ;  /* 0x00008000000079c5 */ /* 0x000fc60000010000 */
[----:B------:R-:W-:Y:S04]  /*a1d0*/  STL.64 [R1+0x40], R8 ;  /* 0x0000400801007387 */ /* 0x000fe80000100a00 */
[----:B------:R-:W-:Y:S04]  /*a1e0*/  STL.64 [R1+0x48], R10 ;  /* 0x0000480a01007387 */ /* 0x000fe80000100a00 */
[----:B------:R-:W-:Y:S01]  /*a1f0*/  STL.64 [R1+0x50], R12 ;  /* 0x0000500c01007387 */ /* 0x000fe20000100a00 */
[----:B------:R-:W-:-:S03]  /*a200*/  IMAD.MOV.U32 R6, RZ, RZ, R8 ;  /* 0x000000ffff067224 */ /* 0x000fc600078e0008 */
[----:B------:R1:W-:Y:S04]  /*a210*/  STL.64 [R1+0x58], R14 ;  /* 0x0000580e01007387 */ /* 0x0003e80000100a00 */
[----:B-1----:R0:W5:Y:S04]  /*a220*/  LDL.LU.64 R14, [R1+0x438] ;  /* 0x00043800010e7983 */ /* 0x0021680000300a00 */
[----:B------:R0:W5:Y:S04]  /*a230*/  LDL.LU.64 R12, [R1+0x430] ;  /* 0x00043000010c7983 */ /* 0x0001680000300a00 */
[----:B------:R0:W5:Y:S04]  /*a240*/  LDL.LU.64 R10, [R1+0x428] ;  /* 0x00042800010a7983 */ /* 0x0001680000300a00 */
[----:B------:R0:W5:Y:S01]  /*a250*/  LDL.LU.64 R8, [R1+0x420] ;  /* 0x0004200001087983 */ /* 0x0001620000300a00 */
[----:B------:R-:W-:-:S04]  /*a260*/  UIADD3 UR7, UR7, 0x2, URZ ;  /* 0x0000000207077890 */ /* 0x000fc8000fffe03f */
[----:B------:R-:W-:-:S04]  /*a270*/  UISETP.NE.AND UP0, UPT, UR7, UR5, UPT ;  /* 0x000000050700728c */ /* 0x000fc8000bf05270 */
[----:B------:R-:W-:-:S06]  /*a280*/  USEL UR5, URZ, 0x1, UP0 ;  /* 0x000000013f057887 */ /* 0x000fcc0008000000 */
[----:B------:R-:W-:Y:S01]  /*a290*/  ISETP.NE.AND P0, PT, RZ, UR5, PT ;  /* 0x00000005ff007c0c */ /* 0x000fe2000bf05270 */
[----:B------:R-:W-:-:S12]  /*a2a0*/  IMAD.U32 R3, RZ, RZ, UR7 ;  /* 0x00000007ff037e24 */ /* 0x000fd8000f8e00ff */
[----:B0-----:R-:W-:Y:S05]  /*a2b0*/  @!P0 BRA `(.L_x_28) ;  /* 0x0000003000288947 */ /* 0x001fea0003800000 */
[----:B------:R0:W-:Y:S04]  /*a2c0*/  STL [R1+0x4a8], R49 ;  /* 0x0004a83101007387 */ /* 0x0001e80000100800 */
[----:B------:R1:W-:Y:S01]  /*a2d0*/  STL [R1+0x4a4], R50 ;  /* 0x0004a43201007387 */ /* 0x0003e20000100800 */
[----:B0-----:R-:W-:-:S03]  /*a2e0*/  IMAD.MOV.U32 R49, RZ, RZ, R6 ;  /* 0x000000ffff317224 */ /* 0x001fc600078e0006 */
[----:B-1----:R-:W2:Y:S04]  /*a2f0*/  LDL R50, [R1+0x44] ;  /* 0x0000440001327983 */ /* 0x002ea80000100800 */
[----:B------:R0:W-:Y:S04]  /*a300*/  STL [R1+0x4a0], R51 ;  /* 0x0004a03301007387 */ /* 0x0001e80000100800 */
[----:B0-----:R-:W3:Y:S04]  /*a310*/  LDL R51, [R1+0x48] ;  /* 0x0000480001337983 */ /* 0x001ee80000100800 */
[----:B------:R0:W-:Y:S04]  /*a320*/  STL [R1+0x49c], R52 ;  /* 0x00049c3401007387 */ /* 0x0001e80000100800 */
[----:B0-----:R-:W4:Y:S04]  /*a330*/  LDL R52, [R1+0x4c] ;  /* 0x00004c0001347983 */ /* 0x001f280000100800 */
        /* <DEDUP_REMOVED lines=25> */
[----:B0-----:R-:W2:Y:S04]  /*a4d0*/  LDL R33, [R1+0x7c] ;  /* 0x00007c0001217983 */ /* 0x001ea80000100800 */
[----:B------:R0:W-:Y:S04]  /*a4e0*/  STL [R1+0x464], R34 ;  /* 0x0004642201007387 */ /* 0x0001e80000100800 */
[----:B0-----:R-:W4:Y:S04]  /*a4f0*/  LDL R34, [R1] ;  /* 0x0000000001227983 */ /* 0x001f280000100800 */
[----:B------:R0:W-:Y:S04]  /*a500*/  STL [R1+0x460], R35 ;  /* 0x0004602301007387 */ /* 0x0001e80000100800 */
[----:B0-----:R-:W3:Y:S04]  /*a510*/  LDL R35, [R1+0x78] ;  /* 0x0000780001237983 */ /* 0x001ee80000100800 */
[----:B------:R0:W-:Y:S04]  /*a520*/  STL [R1+0x45c], R36 ;  /* 0x00045c2401007387 */ /* 0x0001e80000100800 */
[----:B0-----:R-:W4:Y:S04]  /*a530*/  LDL R36, [R1+0x4] ;  /* 0x0000040001247983 */ /* 0x001f280000100800 */
[----:B------:R-:W4:Y:S04]  /*a540*/  LDL.LU R3, [R1+0xac] ;  /* 0x0000ac0001037983 */ /* 0x000f280000300800 */
[----:B------:R-:W4:Y:S04]  /*a550*/  LDL.LU R6, [R1+0xb0] ;  /* 0x0000b00001067983 */ /* 0x000f280000300800 */
[----:B------:R0:W-:Y:S04]  /*a560*/  STL [R1+0x458], R37 ;  /* 0x0004582501007387 */ /* 0x0001e80000100800 */
[----:B0-----:R-:W4:Y:S04]  /*a570*/  LDL.LU R37, [R1+0xa8] ;  /* 0x0000a80001257983 */ /* 0x001f280000300800 */
[----:B------:R0:W-:Y:S04]  /*a580*/  STL [R1+0x454], R38 ;  /* 0x0004542601007387 */ /* 0x0001e80000100800 */
[----:B0-----:R-:W4:Y:S04]  /*a590*/  LDL.LU R38, [R1+0xa4] ;  /* 0x0000a40001267983 */ /* 0x001f280000300800 */
[----:B------:R0:W-:Y:S04]  /*a5a0*/  STL [R1+0x450], R39 ;  /* 0x0004502701007387 */ /* 0x0001e80000100800 */
[----:B0-----:R-:W4:Y:S04]  /*a5b0*/  LDL.LU R39, [R1+0xa0] ;  /* 0x0000a00001277983 */ /* 0x001f280000300800 */
        /* <DEDUP_REMOVED lines=16> */
[----:B-----5:R0:W-:Y:S04]  /*a6c0*/  STL [R1+0x42c], R5 ;  /* 0x00042c0501007387 */ /* 0x0201e80000100800 */
[----:B0-----:R-:W4:Y:S04]  /*a6d0*/  LDL R5, [R1+0x6c] ;  /* 0x00006c0001057983 */ /* 0x001f280000100800 */
[----:B------:R0:W-:Y:S04]  /*a6e0*/  STL [R1+0x428], R4 ;  /* 0x0004280401007387 */ /* 0x0001e80000100800 */
[----:B0-----:R-:W4:Y:S04]  /*a6f0*/  LDL R4, [R1+0x68] ;  /* 0x0000680001047983 */ /* 0x001f280000100800 */
[----:B------:R0:W-:Y:S04]  /*a700*/  STL [R1+0x424], R2 ;  /* 0x0004240201007387 */ /* 0x0001e80000100800 */
[----:B0-----:R-:W4:Y:S04]  /*a710*/  LDL R2, [R1+0x64] ;  /* 0x0000640001027983 */ /* 0x001f280000100800 */
[----:B------:R0:W-:Y:S04]  /*a720*/  STL [R1+0x420], R0 ;  /* 0x0004200001007387 */ /* 0x0001e80000100800 */
[----:B0-----:R-:W4:Y:S01]  /*a730*/  LDL R0, [R1+0x60] ;  /* 0x0000600001007983 */ /* 0x001f220000100800 */
[----:B--2---:R-:W-:-:S03]  /*a740*/  FADD R14, R33, R14 ;  /* 0x0000000e210e7221 */ /* 0x004fc60000000000 */
[----:B------:R-:W2:Y:S01]  /*a750*/  LDL.LU R33, [R1+0x80] ;  /* 0x0000800001217983 */ /* 0x000ea20000300800 */
[----:B---3--:R-:W-:-:S03]  /*a760*/  FADD R13, R35, R13 ;  /* 0x0000000d230d7221 */ /* 0x008fc60000000000 */
[----:B------:R-:W3:Y:S01]  /*a770*/  LDL.LU R35, [R1+0x84] ;  /* 0x0000840001237983 */ /* 0x000ee20000300800 */
[----:B----4-:R-:W-:-:S01]  /*a780*/  FADD R12, R29, R12 ;  /* 0x0000000c1d0c7221 */ /* 0x010fc20000000000 */
[----:B------:R-:W-:Y:S02]  /*a790*/  FADD R11, R31, R11 ;  /* 0x0000000b1f0b7221 */ /* 0x000fe40000000000 */
[----:B------:R-:W4:Y:S04]  /*a7a0*/  LDL.LU R31, [R1+0x88] ;  /* 0x00008800011f7983 */ /* 0x000f280000300800 */
[----:B------:R-:W4:Y:S01]  /*a7b0*/  LDL.LU R29, [R1+0x8c] ;  /* 0x00008c00011d7983 */ /* 0x000f220000300800 */
[----:B------:R-:W-:-:S03]  /*a7c0*/  FADD R10, R5, R10 ;  /* 0x0000000a050a7221 */ /* 0x000fc60000000000 */
[----:B------:R-:W4:Y:S01]  /*a7d0*/  LDL.LU R5, [R1+0x90] ;  /* 0x0000900001057983 */ /* 0x000f220000300800 */
[----:B------:R-:W-:-:S03]  /*a7e0*/  FADD R9, R4, R9 ;  /* 0x0000000904097221 */ /* 0x000fc60000000000 */
[----:B------:R-:W4:Y:S01]  /*a7f0*/  LDL.LU R4, [R1+0x94] ;  /* 0x0000940001047983 */ /* 0x000f220000300800 */
[----:B------:R-:W-:-:S03]  /*a800*/  FADD R8, R2, R8 ;  /* 0x0000000802087221 */ /* 0x000fc60000000000 */
[----:B------:R-:W4:Y:S01]  /*a810*/  LDL.LU R2, [R1+0x98] ;  /* 0x0000980001027983 */ /* 0x000f220000300800 */
[----:B------:R-:W-:-:S03]  /*a820*/  FADD R7, R0, R7 ;  /* 0x0000000700077221 */ /* 0x000fc60000000000 */
[----:B------:R-:W4:Y:S01]  /*a830*/  LDL.LU R0, [R1+0x9c] ;  /* 0x00009c0001007983 */ /* 0x000f220000300800 */
[----:B------:R-:W-:-:S01]  /*a840*/  FADD R15, R49, R15 ;  /* 0x0000000f310f7221 */ /* 0x000fc20000000000 */
[----:B------:R-:W-:Y:S01]  /*a850*/  FADD R16, R50, R16 ;  /* 0x0000001032107221 */ /* 0x000fe20000000000 */
[----:B------:R-:W-:-:S01]  /*a860*/  FADD R17, R51, R17 ;  /* 0x0000001133117221 */ /* 0x000fc20000000000 */
[----:B------:R-:W4:Y:S01]  /*a870*/  LDL.LU R49, [R1+0x4a8] ;  /* 0x0004a80001317983 */ /* 0x000f220000300800 */
[----:B------:R-:W-:-:S01]  /*a880*/  FADD R18, R52, R18 ;  /* 0x0000001234127221 */ /* 0x000fc20000000000 */
[----:B------:R-:W-:Y:S02]  /*a890*/  FADD R19, R53, R19 ;  /* 0x0000001335137221 */ /* 0x000fe40000000000 */
        /* <DEDUP_REMOVED lines=17> */
[----:B--2---:R-:W-:-:S01]  /*a9b0*/  FADD R33, R32, R33 ;  /* 0x0000002120217221 */ /* 0x004fc20000000000 */
[----:B------:R-:W-:Y:S02]  /*a9c0*/  FADD R236, R46, R236 ;  /* 0x000000ec2eec7221 */ /* 0x000fe40000000000 */
[----:B------:R-:W2:Y:S01]  /*a9d0*/  LDL.LU R43, [R1+0x480] ;  /* 0x00048000012b7983 */ /* 0x000ea20000300800 */
[----:B------:R-:W-:-:S03]  /*a9e0*/  FADD R237, R47, R237 ;  /* 0x000000ed2fed7221 */ /* 0x000fc60000000000 */
[----:B------:R-:W2:Y:S04]  /*a9f0*/  LDL.LU R44, [R1+0x47c] ;  /* 0x00047c00012c7983 */ /* 0x000ea80000300800 */
[----:B------:R-:W2:Y:S04]  /*aa00*/  LDL.LU R45, [R1+0x478] ;  /* 0x00047800012d7983 */ /* 0x000ea80000300800 */
[----:B------:R-:W2:Y:S04]  /*aa10*/  LDL.LU R46, [R1+0x474] ;  /* 0x00047400012e7983 */ /* 0x000ea80000300800 */
[----:B------:R-:W2:Y:S04]  /*aa20*/  LDL.LU R47, [R1+0x470] ;  /* 0x00047000012f7983 */ /* 0x000ea80000300800 */
[----:B------:R-:W2:Y:S01]  /*aa30*/  LDL.LU R32, [R1+0x46c] ;  /* 0x00046c0001207983 */ /* 0x000ea20000300800 */
[----:B---3--:R-:W-:-:S03]  /*aa40*/  FADD R35, R34, R35 ;  /* 0x0000002322237221 */ /* 0x008fc60000000000 */
[----:B------:R0:W-:Y:S01]  /*aa50*/  STL [R1+0x80], R33 ;  /* 0x0000802101007387 */ /* 0x0001e20000100800 */
[----:B------:R-:W-:-:S01]  /*aa60*/  FADD R39, R24, R39 ;  /* 0x0000002718277221 */ /* 0x000fc20000000000 */
[----:B------:R-:W-:Y:S02]  /*aa70*/  FADD R38, R224, R38 ;  /* 0x00000026e0267221 */ /* 0x000fe40000000000 */
[----:B0-----:R-:W3:Y:S04]  /*aa80*/  LDL.LU R33, [R1+0x468] ;  /* 0x0004680001217983 */ /* 0x001ee80000300800 */
[----:B------:R-:W3:Y:S04]  /*aa90*/  LDL.LU R34, [R1+0x464] ;  /* 0x0004640001227983 */ /* 0x000ee80000300800 */
[----:B------:R0:W-:Y:S01]  /*aaa0*/  STL [R1+0x84], R35 ;  /* 0x0000842301007387 */ /* 0x0001e20000100800 */
[----:B------:R-:W-:-:S01]  /*aab0*/  FADD R37, R225, R37 ;  /* 0x00000025e1257221 */ /* 0x000fc20000000000 */
[----:B------:R-:W-:-:S02]  /*aac0*/  FADD R3, R226, R3 ;  /* 0x00000003e2037221 */ /* 0x000fc40000000000 */
[----:B0-----:R-:W3:Y:S01]  /*aad0*/  LDL.LU R35, [R1+0x460] ;  /* 0x0004600001237983 */ /* 0x001ee20000300800 */
[----:B------:R-:W-:-:S01]  /*aae0*/  FADD R6, R227, R6 ;  /* 0x00000006e3067221 */ /* 0x000fc20000000000 */
[----:B----4-:R-:W-:Y:S02]  /*aaf0*/  FADD R31, R36, R31 ;  /* 0x0000001f241f7221 */ /* 0x010fe40000000000 */
[----:B------:R-:W4:Y:S01]  /*ab00*/  LDL.LU R36, [R1+0x45c] ;  /* 0x00045c0001247983 */ /* 0x000f220000300800 */
[----:B------:R-:W-:-:S03]  /*ab10*/  FADD R29, R30, R29 ;  /* 0x0000001d1e1d7221 */ /* 0x000fc60000000000 */
[----:B------:R-:W-:Y:S04]  /*ab20*/  STL [R1+0x88], R31 ;  /* 0x0000881f01007387 */ /* 0x000fe80000100800 */
[----:B------:R-:W-:Y:S01]  /*ab30*/  STL [R1+0x8c], R29 ;  /* 0x00008c1d01007387 */ /* 0x000fe20000100800 */
[----:B------:R-:W-:-:S05]  /*ab40*/  FADD R5, R28, R5 ;  /* 0x000000051c057221 */ /* 0x000fca0000000000 */
[----:B------:R-:W-:Y:S01]  /*ab50*/  STL [R1+0x90], R5 ;  /* 0x0000900501007387 */ /* 0x000fe20000100800 */
[----:B------:R-:W-:-:S05]  /*ab60*/  FADD R4, R27, R4 ;  /* 0x000000041b047221 */ /* 0x000fca0000000000 */
[----:B------:R-:W-:Y:S01]  /*ab70*/  STL [R1+0x94], R4 ;  /* 0x0000940401007387 */ /* 0x000fe20000100800 */
[----:B------:R-:W-:-:S05]  /*ab80*/  FADD R2, R26, R2 ;  /* 0x000000021a027221 */ /* 0x000fca0000000000 */
[----:B------:R-:W-:Y:S01]  /*ab90*/  STL [R1+0x98], R2 ;  /* 0x0000980201007387 */ /* 0x000fe20000100800 */
[----:B------:R-:W-:-:S05]  /*aba0*/  FADD R0, R25, R0 ;  /* 0x0000000019007221 */ /* 0x000fca0000000000 */
[----:B------:R-:W-:Y:S04]  /*abb0*/  STL [R1+0x9c], R0 ;  /* 0x00009c0001007387 */ /* 0x000fe80000100800 */
[----:B------:R0:W-:Y:S04]  /*abc0*/  STL [R1+0xa0], R39 ;  /* 0x0000a02701007387 */ /* 0x0001e80000100800 */
[----:B------:R1:W-:Y:S04]  /*abd0*/  STL [R1+0xa4], R38 ;  /* 0x0000a42601007387 */ /* 0x0003e80000100800 */
[----:B0-----:R-:W2:Y:S04]  /*abe0*/  LDL.LU R39, [R1+0xb4] ;  /* 0x0000b40001277983 */ /* 0x001ea80000300800 */
[----:B------:R0:W-:Y:S04]  /*abf0*/  STL [R1+0xa8], R37 ;  /* 0x0000a82501007387 */ /* 0x0001e80000100800 */
[----:B-1----:R-:W3:Y:S04]  /*ac00*/  LDL.LU R38, [R1+0xb8] ;  /* 0x0000b80001267983 */ /* 0x002ee80000300800 */
[----:B------:R-:W-:Y:S04]  /*ac10*/  STL [R1+0xac], R3 ;  /* 0x0000ac0301007387 */ /* 0x000fe80000100800 */
[----:B0-----:R-:W4:Y:S04]  /*ac20*/  LDL.LU R37, [R1+0xbc] ;  /* 0x0000bc0001257983 */ /* 0x001f280000300800 */
[----:B------:R0:W-:Y:S04]  /*ac30*/  STL [R1+0xb0], R6 ;  /* 0x0000b00601007387 */ /* 0x0001e80000100800 */
[----:B------:R-:W4:Y:S04]  /*ac40*/  LDL.LU R31, [R1+0xc0] ;  /* 0x0000c000011f7983 */ /* 0x000f280000300800 */
[----:B------:R-:W4:Y:S04]  /*ac50*/  LDL.LU R30, [R1+0xc4] ;  /* 0x0000c400011e7983 */ /* 0x000f280000300800 */
[----:B------:R-:W4:Y:S04]  /*ac60*/  LDL.LU R29, [R1+0xc8] ;  /* 0x0000c800011d7983 */ /* 0x000f280000300800 */
[----:B------:R-:W4:Y:S04]  /*ac70*/  LDL.LU R28, [R1+0xcc] ;  /* 0x0000cc00011c7983 */ /* 0x000f280000300800 */
[----:B------:R-:W4:Y:S04]  /*ac80*/  LDL.LU R27, [R1+0xd0] ;  /* 0x0000d000011b7983 */ /* 0x000f280000300800 */
[----:B------:R-:W4:Y:S04]  /*ac90*/  LDL.LU R26, [R1+0xd4] ;  /* 0x0000d400011a7983 */ /* 0x000f280000300800 */
[----:B------:R-:W4:Y:S04]  /*aca0*/  LDL.LU R25, [R1+0xd8] ;  /* 0x0000d80001197983 */ /* 0x000f280000300800 */
[----:B------:R-:W4:Y:S04]  /*acb0*/  LDL.LU R24, [R1+0xdc] ;  /* 0x0000dc0001187983 */ /* 0x000f280000300800 */
[----:B0-----:R-:W4:Y:S04]  /*acc0*/  LDL.LU R6, [R1+0xe0] ;  /* 0x0000e00001067983 */ /* 0x001f280000300800 */
[----:B------:R-:W4:Y:S04]  /*acd0*/  LDL.LU R5, [R1+0xe4] ;  /* 0x0000e40001057983 */ /* 0x000f280000300800 */
[----:B------:R-:W4:Y:S04]  /*ace0*/  LDL.LU R4, [R1+0xe8] ;  /* 0x0000e80001047983 */ /* 0x000f280000300800 */
[----:B------:R-:W4:Y:S04]  /*acf0*/  LDL.LU R3, [R1+0xec] ;  /* 0x0000ec0001037983 */ /* 0x000f280000300800 */
[----:B------:R-:W4:Y:S04]  /*ad00*/  LDL.LU R2, [R1+0xf0] ;  /* 0x0000f00001027983 */ /* 0x000f280000300800 */
[----:B------:R-:W4:Y:S01]  /*ad10*/  LDL.LU R0, [R1+0xf4] ;  /* 0x0000f40001007983 */ /* 0x000f220000300800 */
[----:B--2---:R-:W-:-:S01]  /*ad20*/  FADD R39, R228, R39 ;  /* 0x00000027e4277221 */ /* 0x004fc20000000000 */
[----:B---3--:R-:W-:-:S04]  /*ad30*/  FADD R38, R229, R38 ;  /* 0x00000026e5267221 */ /* 0x008fc80000000000 */
[----:B------:R0:W-:Y:S01]  /*ad40*/  STL [R1+0xb4], R39 ;  /* 0x0000b42701007387 */ /* 0x0001e20000100800 */
[----:B----4-:R-:W-:-:S03]  /*ad50*/  FADD R37, R230, R37 ;  /* 0x00000025e6257221 */ /* 0x010fc60000000000 */
[----:B------:R1:W-:Y:S01]  /*ad60*/  STL [R1+0xb8], R38 ;  /* 0x0000b82601007387 */ /* 0x0003e20000100800 */
[----:B------:R-:W-:-:S03]  /*ad70*/  FADD R31, R231, R31 ;  /* 0x0000001fe71f7221 */ /* 0x000fc60000000000 */
        /* <DEDUP_REMOVED lines=24> */
[----:B0-----:R-:W4:Y:S01]  /*af00*/  LDL.LU R39, [R1+0xf8] ;  /* 0x0000f80001277983 */ /* 0x001f220000300800 */
[----:B------:R-:W-:-:S03]  /*af10*/  FADD R0, R212, R0 ;  /* 0x00000000d4007221 */ /* 0x000fc60000000000 */
[----:B------:R0:W-:Y:S04]  /*af20*/  STL [R1+0xec], R3 ;  /* 0x0000ec0301007387 */ /* 0x0001e80000100800 */
[----:B-1----:R-:W4:Y:S04]  /*af30*/  LDL.LU R38, [R1+0xfc] ;  /* 0x0000fc0001267983 */ /* 0x002f280000300800 */
[----:B------:R1:W-:Y:S04]  /*af40*/  STL [R1+0xf0], R2 ;  /* 0x0000f00201007387 */ /* 0x0003e80000100800 */
[----:B--2---:R-:W2:Y:S04]  /*af50*/  LDL.LU R37, [R1+0x100] ;  /* 0x0001000001257983 */ /* 0x004ea80000300800 */
[----:B------:R1:W-:Y:S04]  /*af60*/  STL [R1+0xf4], R0 ;  /* 0x0000f40001007387 */ /* 0x0003e80000100800 */
[----:B---3--:R-:W3:Y:S04]  /*af70*/  LDL.LU R31, [R1+0x104] ;  /* 0x00010400011f7983 */ /* 0x008ee80000300800 */
[----:B----4-:R-:W4:Y:S04]  /*af80*/  LDL.LU R30, [R1+0x108] ;  /* 0x00010800011e7983 */ /* 0x010f280000300800 */
        /* <DEDUP_REMOVED lines=10> */
[----:B-1----:R-:W4:Y:S04]  /*b030*/  LDL.LU R2, [R1+0x134] ;  /* 0x0001340001027983 */ /* 0x002f280000300800 */
[----:B------:R-:W4:Y:S01]  /*b040*/  LDL.LU R0, [R1+0x138] ;  /* 0x0001380001007983 */ /* 0x000f220000300800 */
[----:B------:R-:W-:-:S01]  /*b050*/  FADD R39, R213, R39 ;  /* 0x00000027d5277221 */ /* 0x000fc20000000000 */
[----:B------:R-:W-:-:S04]  /*b060*/  FADD R38, R214, R38 ;  /* 0x00000026d6267221 */ /* 0x000fc80000000000 */
[----:B------:R0:W-:Y:S01]  /*b070*/  STL [R1+0xf8], R39 ;  /* 0x0000f82701007387 */ /* 0x0001e20000100800 */
[----:B--2---:R-:W-:-:S03]  /*b080*/  FADD R37, R215, R37 ;  /* 0x00000025d7257221 */ /* 0x004fc60000000000 */
[----:B------:R1:W-:Y:S01]  /*b090*/  STL [R1+0xfc], R38 ;  /* 0x0000fc2601007387 */ /* 0x0003e20000100800 */
[----:B---3--:R-:W-:-:S03]  /*b0a0*/  FADD R31, R200, R31 ;  /* 0x0000001fc81f7221 */ /* 0x008fc60000000000 */
        /* <DEDUP_REMOVED lines=455> */
[----:B------:R-:W-:Y:S01]  /*cd20*/  STL [R1+0x35c], R39 ;  /* 0x00035c2701007387 */ /* 0x000fe20000100800 */
[----:B--2---:R-:W-:-:S03]  /*cd30*/  FADD R37, R48, R37 ;  /* 0x0000002530257221 */ /* 0x004fc60000000000 */
[----:B------:R-:W-:Y:S01]  /*cd40*/  STL [R1+0x360], R38 ;  /* 0x0003602601007387 */ /* 0x000fe20000100800 */
[----:B---3--:R-:W-:-:S03]  /*cd50*/  FADD R31, R49, R31 ;  /* 0x0000001f311f7221 */ /* 0x008fc60000000000 */
[----:B------:R0:W-:Y:S01]  /*cd60*/  STL [R1+0x364], R37 ;  /* 0x0003642501007387 */ /* 0x0001e20000100800 */
[----:B----4-:R-:W-:-:S03]  /*cd70*/  FADD R30, R50, R30 ;  /* 0x0000001e321e7221 */ /* 0x010fc60000000000 */
[----:B------:R-:W-:Y:S01]  /*cd80*/  STL [R1+0x368], R31 ;  /* 0x0003681f01007387 */ /* 0x000fe20000100800 */
[----:B------:R-:W-:-:S03]  /*cd90*/  FADD R29, R51, R29 ;  /* 0x0000001d331d7221 */ /* 0x000fc60000000000 */
        /* <DEDUP_REMOVED lines=12> */
[----:B------:R1:W-:Y:S01]  /*ce60*/  STL [R1+0x384], R24 ;  /* 0x0003841801007387 */ /* 0x0003e20000100800 */
[----:B------:R-:W-:-:S03]  /*ce70*/  FADD R5, R42, R5 ;  /* 0x000000052a057221 */ /* 0x000fc60000000000 */
[----:B------:R-:W-:Y:S01]  /*ce80*/  STL [R1+0x388], R6 ;  /* 0x0003880601007387 */ /* 0x000fe20000100800 */
[----:B------:R-:W-:-:S03]  /*ce90*/  FADD R4, R43, R4 ;  /* 0x000000042b047221 */ /* 0x000fc60000000000 */
[----:B------:R2:W-:Y:S01]  /*cea0*/  STL [R1+0x38c], R5 ;  /* 0x00038c0501007387 */ /* 0x0005e20000100800 */
[----:B------:R-:W-:-:S03]  /*ceb0*/  FADD R3, R44, R3 ;  /* 0x000000032c037221 */ /* 0x000fc60000000000 */
[----:B------:R3:W-:Y:S01]  /*cec0*/  STL [R1+0x390], R4 ;  /* 0x0003900401007387 */ /* 0x0007e20000100800 */
[----:B------:R-:W-:-:S03]  /*ced0*/  FADD R2, R45, R2 ;  /* 0x000000022d027221 */ /* 0x000fc60000000000 */
[----:B0-----:R-:W4:Y:S01]  /*cee0*/  LDL.LU R37, [R1+0x3a0] ;  /* 0x0003a00001257983 */ /* 0x001f220000300800 */
[----:B------:R-:W-:-:S03]  /*cef0*/  FADD R0, R46, R0 ;  /* 0x000000002e007221 */ /* 0x000fc60000000000 */
[----:B------:R-:W-:Y:S04]  /*cf00*/  STL [R1+0x394], R3 ;  /* 0x0003940301007387 */ /* 0x000fe80000100800 */
[----:B------:R-:W4:Y:S04]  /*cf10*/  LDL.LU R38, [R1+0x3a4] ;  /* 0x0003a40001267983 */ /* 0x000f280000300800 */
[----:B------:R0:W-:Y:S04]  /*cf20*/  STL [R1+0x398], R2 ;  /* 0x0003980201007387 */ /* 0x0001e80000100800 */
[----:B------:R-:W4:Y:S04]  /*cf30*/  LDL.LU R39, [R1+0x3a8] ;  /* 0x0003a80001277983 */ /* 0x000f280000300800 */
[----:B------:R0:W-:Y:S04]  /*cf40*/  STL [R1+0x39c], R0 ;  /* 0x00039c0001007387 */ /* 0x0001e80000100800 */
[----:B-1----:R-:W4:Y:S04]  /*cf50*/  LDL.LU R24, [R1+0x3ac] ;  /* 0x0003ac0001187983 */ /* 0x002f280000300800 */
[----:B------:R-:W4:Y:S04]  /*cf60*/  LDL.LU R25, [R1+0x3b0] ;  /* 0x0003b00001197983 */ /* 0x000f280000300800 */
[----:B------:R-:W4:Y:S04]  /*cf70*/  LDL.LU R26, [R1+0x3b4] ;  /* 0x0003b400011a7983 */ /* 0x000f280000300800 */
[----:B------:R-:W4:Y:S04]  /*cf80*/  LDL.LU R27, [R1+0x3b8] ;  /* 0x0003b800011b7983 */ /* 0x000f280000300800 */
[----:B------:R-:W4:Y:S04]  /*cf90*/  LDL.LU R28, [R1+0x3bc] ;  /* 0x0003bc00011c7983 */ /* 0x000f280000300800 */
[----:B------:R-:W4:Y:S04]  /*cfa0*/  LDL.LU R29, [R1+0x3c0] ;  /* 0x0003c000011d7983 */ /* 0x000f280000300800 */
[----:B------:R-:W4:Y:S04]  /*cfb0*/  LDL.LU R30, [R1+0x3c4] ;  /* 0x0003c400011e7983 */ /* 0x000f280000300800 */
[----:B------:R-:W4:Y:S04]  /*cfc0*/  LDL.LU R31, [R1+0x3c8] ;  /* 0x0003c800011f7983 */ /* 0x000f280000300800 */
[----:B--2---:R-:W2:Y:S04]  /*cfd0*/  LDL.LU R5, [R1+0x3cc] ;  /* 0x0003cc0001057983 */ /* 0x004ea80000300800 */
[----:B---3--:R-:W3:Y:S04]  /*cfe0*/  LDL.LU R4, [R1+0x3d0] ;  /* 0x0003d00001047983 */ /* 0x008ee80000300800 */
[----:B0-----:R-:W3:Y:S04]  /*cff0*/  LDL.LU R2, [R1+0x3d4] ;  /* 0x0003d40001027983 */ /* 0x001ee80000300800 */
[----:B------:R-:W3:Y:S04]  /*d000*/  LDL.LU R0, [R1+0x3d8] ;  /* 0x0003d80001007983 */ /* 0x000ee80000300800 */
[----:B------:R-:W3:Y:S04]  /*d010*/  LDL.LU R6, [R1+0x3dc] ;  /* 0x0003dc0001067983 */ /* 0x000ee80000300800 */
[----:B------:R-:W3:Y:S01]  /*d020*/  LDL.LU R3, [R1+0x3e0] ;  /* 0x0003e00001037983 */ /* 0x000ee20000300800 */
[----:B----4-:R-:W-:-:S05]  /*d030*/  FADD R37, R47, R37 ;  /* 0x000000252f257221 */ /* 0x010fca0000000000 */
[----:B------:R0:W-:Y:S01]  /*d040*/  STL [R1+0x3a0], R37 ;  /* 0x0003a02501007387 */ /* 0x0001e20000100800 */
[----:B------:R-:W-:-:S03]  /*d050*/  FADD R38, R32, R38 ;  /* 0x0000002620267221 */ /* 0x000fc60000000000 */
[----:B0-----:R-:W4:Y:S01]  /*d060*/  LDL.LU R37, [R1+0x458] ;  /* 0x0004580001257983 */ /* 0x001f220000300800 */
[----:B------:R-:W-:-:S03]  /*d070*/  FADD R39, R33, R39 ;  /* 0x0000002721277221 */ /* 0x000fc60000000000 */
[----:B------:R0:W-:Y:S01]  /*d080*/  STL [R1+0x3a4], R38 ;  /* 0x0003a42601007387 */ /* 0x0001e20000100800 */
[----:B------:R-:W-:-:S01]  /*d090*/  FADD R24, R34, R24 ;  /* 0x0000001822187221 */ /* 0x000fc20000000000 */
[----:B------:R-:W-:Y:S02]  /*d0a0*/  FADD R25, R35, R25 ;  /* 0x0000001923197221 */ /* 0x000fe40000000000 */
[----:B0-----:R-:W2:Y:S04]  /*d0b0*/  LDL.LU R38, [R1+0x454] ;  /* 0x0004540001267983 */ /* 0x001ea80000300800 */
[----:B------:R0:W-:Y:S04]  /*d0c0*/  STL [R1+0x3a8], R39 ;  /* 0x0003a82701007387 */ /* 0x0001e80000100800 */
[----:B0-----:R-:W3:Y:S04]  /*d0d0*/  LDL.LU R39, [R1+0x450] ;  /* 0x0004500001277983 */ /* 0x001ee80000300800 */
[----:B------:R0:W-:Y:S04]  /*d0e0*/  STL [R1+0x3ac], R24 ;  /* 0x0003ac1801007387 */ /* 0x0001e80000100800 */
[----:B0-----:R-:W3:Y:S04]  /*d0f0*/  LDL.LU R24, [R1+0x44c] ;  /* 0x00044c0001187983 */ /* 0x001ee80000300800 */
[----:B------:R0:W-:Y:S04]  /*d100*/  STL [R1+0x3b0], R25 ;  /* 0x0003b01901007387 */ /* 0x0001e80000100800 */
[----:B0-----:R-:W3:Y:S01]  /*d110*/  LDL.LU R25, [R1+0x448] ;  /* 0x0004480001197983 */ /* 0x001ee20000300800 */
[----:B------:R-:W-:-:S05]  /*d120*/  FADD R26, R36, R26 ;  /* 0x0000001a241a7221 */ /* 0x000fca0000000000 */
[----:B------:R0:W-:Y:S04]  /*d130*/  STL [R1+0x3b4], R26 ;  /* 0x0003b41a01007387 */ /* 0x0001e80000100800 */
[----:B0-----:R-:W3:Y:S01]  /*d140*/  LDL.LU R26, [R1+0x444] ;  /* 0x00044400011a7983 */ /* 0x001ee20000300800 */
[----:B----4-:R-:W-:-:S05]  /*d150*/  FADD R27, R37, R27 ;  /* 0x0000001b251b7221 */ /* 0x010fca0000000000 */
[----:B------:R0:W-:Y:S01]  /*d160*/  STL [R1+0x3b8], R27 ;  /* 0x0003b81b01007387 */ /* 0x0001e20000100800 */
[----:B--2---:R-:W-:-:S03]  /*d170*/  FADD R28, R38, R28 ;  /* 0x0000001c261c7221 */ /* 0x004fc60000000000 */
[----:B0-----:R-:W2:Y:S04]  /*d180*/  LDL.LU R27, [R1+0x440] ;  /* 0x00044000011b7983 */ /* 0x001ea80000300800 */
[----:B------:R0:W-:Y:S01]  /*d190*/  STL [R1+0x3bc], R28 ;  /* 0x0003bc1c01007387 */ /* 0x0001e20000100800 */
[----:B---3--:R-:W-:-:S03]  /*d1a0*/  FADD R29, R39, R29 ;  /* 0x0000001d271d7221 */ /* 0x008fc60000000000 */
[----:B0-----:R-:W3:Y:S04]  /*d1b0*/  LDL.LU R28, [R1+0x43c] ;  /* 0x00043c00011c7983 */ /* 0x001ee80000300800 */
[----:B------:R0:W-:Y:S01]  /*d1c0*/  STL [R1+0x3c0], R29 ;  /* 0x0003c01d01007387 */ /* 0x0001e20000100800 */
[----:B------:R-:W-:-:S03]  /*d1d0*/  FADD R30, R24, R30 ;  /* 0x0000001e181e7221 */ /* 0x000fc60000000000 */
[----:B0-----:R-:W4:Y:S04]  /*d1e0*/  LDL.LU R29, [R1+0x438] ;  /* 0x00043800011d7983 */ /* 0x001f280000300800 */
[----:B------:R0:W-:Y:S01]  /*d1f0*/  STL [R1+0x3c4], R30 ;  /* 0x0003c41e01007387 */ /* 0x0001e20000100800 */
[----:B------:R-:W-:-:S03]  /*d200*/  FADD R31, R25, R31 ;  /* 0x0000001f191f7221 */ /* 0x000fc60000000000 */
[----:B0-----:R-:W4:Y:S04]  /*d210*/  LDL.LU R30, [R1+0x434] ;  /* 0x00043400011e7983 */ /* 0x001f280000300800 */
[----:B------:R0:W-:Y:S04]  /*d220*/  STL [R1+0x3c8], R31 ;  /* 0x0003c81f01007387 */ /* 0x0001e80000100800 */
[----:B0-----:R-:W4:Y:S01]  /*d230*/  LDL.LU R31, [R1+0x430] ;  /* 0x00043000011f7983 */ /* 0x001f220000300800 */
[----:B------:R-:W-:-:S05]  /*d240*/  FADD R5, R26, R5 ;  /* 0x000000051a057221 */ /* 0x000fca0000000000 */
[----:B------:R0:W-:Y:S04]  /*d250*/  STL [R1+0x3cc], R5 ;  /* 0x0003cc0501007387 */ /* 0x0001e80000100800 */
[----:B0-----:R0:W5:Y:S01]  /*d260*/  LDL.LU R5, [R1+0x42c] ;  /* 0x00042c0001057983 */ /* 0x0011620000300800 */
[----:B------:R-:W-:Y:S01]  /*d270*/  UMOV UR7, URZ ;  /* 0x0000003f00077c82 */ /* 0x000fe20008000000 */
[----:B--2---:R-:W-:-:S05]  /*d280*/  FADD R4, R27, R4 ;  /* 0x000000041b047221 */ /* 0x004fca0000000000 */
[----:B------:R1:W-:Y:S01]  /*d290*/  STL [R1+0x3d0], R4 ;  /* 0x0003d00401007387 */ /* 0x0003e20000100800 */
[----:B---3--:R-:W-:-:S03]  /*d2a0*/  FADD R2, R28, R2 ;  /* 0x000000021c027221 */ /* 0x008fc60000000000 */
[----:B-1----:R0:W5:Y:S04]  /*d2b0*/  LDL.LU R4, [R1+0x428] ;  /* 0x0004280001047983 */ /* 0x0021680000300800 */
[----:B------:R1:W-:Y:S01]  /*d2c0*/  STL [R1+0x3d4], R2 ;  /* 0x0003d40201007387 */ /* 0x0003e20000100800 */
[----:B----4-:R-:W-:-:S03]  /*d2d0*/  FADD R0, R29, R0 ;  /* 0x000000001d007221 */ /* 0x010fc60000000000 */
[----:B-1----:R0:W5:Y:S04]  /*d2e0*/  LDL.LU R2, [R1+0x424] ;  /* 0x0004240001027983 */ /* 0x0021680000300800 */
[----:B------:R1:W-:Y:S01]  /*d2f0*/  STL [R1+0x3d8], R0 ;  /* 0x0003d80001007387 */ /* 0x0003e20000100800 */
[----:B------:R-:W-:-:S03]  /*d300*/  FADD R6, R30, R6 ;  /* 0x000000061e067221 */ /* 0x000fc60000000000 */
[----:B-1----:R0:W5:Y:S01]  /*d310*/  LDL.LU R0, [R1+0x420] ;  /* 0x0004200001007983 */ /* 0x0021620000300800 */
[----:B------:R-:W-:-:S05]  /*d320*/  FADD R3, R3, R31 ;  /* 0x0000001f03037221 */ /* 0x000fca0000000000 */
[----:B------:R1:W-:Y:S04]  /*d330*/  STL [R1+0x3e0], R3 ;  /* 0x0003e00301007387 */ /* 0x0003e80000100800 */
[----:B------:R0:W-:Y:S01]  /*d340*/  STL [R1+0x3dc], R6 ;  /* 0x0003dc0601007387 */ /* 0x0001e20000100800 */
[----:B-1----:R-:W-:-:S07]  /*d350*/  IMAD.U32 R3, RZ, RZ, UR7 ;  /* 0x00000007ff037e24 */ /* 0x002fce000f8e00ff */
.L_x_28:
[----:B------:R-:W-:Y:S05]  /*d360*/  @!P1 BRA `(.L_x_29) ;  /* 0x0000000000049947 */ /* 0x000fea0003800000 */
[----:B------:R-:W-:Y:S01]  /*d370*/  BPT.TRAP 0x1 ;  /* 0x000000040000795c */ /* 0x000fe20000300000 */
.L_x_29:
[----:B------:R1:W-:Y:S04]  /*d380*/  STL [R1+0x424], R3 ;  /* 0x0004240301007387 */ /* 0x0003e80000100800 */
[----:B0-----:R-:W2:Y:S04]  /*d390*/  LDL R6, [R1+0x3f4] ;  /* 0x0003f40001067983 */ /* 0x001ea80000100800 */
[----:B-1----:R-:W3:Y:S04]  /*d3a0*/  LDL R3, [R1+0x3fc] ;  /* 0x0003fc0001037983 */ /* 0x002ee80000100800 */
[----:B-----5:R0:W-:Y:S04]  /*d3b0*/  STL [R1+0x420], R0 ;  /* 0x0004200001007387 */ /* 0x0201e80000100800 */
[----:B0-----:R-:W4:Y:S01]  /*d3c0*/  LDL R0, [R1+0x3f8] ;  /* 0x0003f80001007983 */ /* 0x001f220000100800 */
[----:B------:R-:W-:-:S02]  /*d3d0*/  R2UR UR9, R5 ;  /* 0x00000000050972ca */ /* 0x000fc400000e0000 */
[----:B------:R-:W-:Y:S02]  /*d3e0*/  R2UR UR8, R2 ;  /* 0x00000000020872ca */ /* 0x000fe400000e0000 */
[----:B--2---:R-:W-:-:S09]  /*d3f0*/  ISETP.NE.AND P0, PT, R6, RZ, PT ;  /* 0x000000ff0600720c */ /* 0x004fd20003f05270 */
[----:B------:R-:W-:-:S05]  /*d400*/  IMAD.U32 R6, RZ, RZ, UR9 ;  /* 0x00000009ff067e24 */ /* 0x000fca000f8e00ff */
[----:B------:R-:W-:-:S05]  /*d410*/  @P0 LEA R6, R6, UR8, 0x3 ;  /* 0x0000000806060c11 */ /* 0x000fca000f8e18ff */
[----:B------:R-:W-:Y:S01]  /*d420*/  @P0 VIADD R6, R6, 0x38 ;  /* 0x0000003806060836 */ /* 0x000fe20000000000 */
[----:B---3--:R-:W-:Y:S02]  /*d430*/  R2UR UR7, R3 ;  /* 0x00000000030772ca */ /* 0x008fe400000e0000 */
[----:B------:R0:W5:Y:S02]  /*d440*/  LDL.LU R3, [R1+0x424] ;  /* 0x0004240001037983 */ /* 0x0001640000300800 */
[----:B----4-:R-:W-:Y:S02]  /*d450*/  @P0 PRMT R6, R0, 0x654, R6 ;  /* 0x0000065400060816 */ /* 0x010fe40000000006 */
[----:B------:R0:W5:Y:S02]  /*d460*/  LDL.LU R0, [R1+0x420] ;  /* 0x0004200001007983 */ /* 0x0001640000300800 */
[----:B------:R0:W-:Y:S05]  /*d470*/  @P0 SYNCS.ARRIVE.TRANS64.RED.A1T0 RZ, [R6+URZ], RZ ;  /* 0x000000ff06ff09a7 */ /* 0x0001ea000810043f */
[----:B------:R-:W-:-:S06]  /*d480*/  UISETP.GT.U32.AND UP0, UPT, UR7, 0x1, UPT ;  /* 0x000000010700788c */ /* 0x000fcc000bf04070 */
[----:B------:R-:W-:-:S13]  /*d490*/  PLOP3.LUT P0, PT, PT, PT, UP0, 0x80, 0x0 ;  /* 0x000000000000781c */ /* 0x000fda0003f0f008 */
[----:B0-----:R-:W-:Y:S05]  /*d4a0*/  @P0 BRA `(.L_x_30) ;  /* 0x0000000000040947 */ /* 0x001fea0003800000 */
[----:B------:R-:W-:Y:S01]  /*d4b0*/  BPT.TRAP 0x1 ;  /* 0x000000040000795c */ /* 0x000fe20000300000 */
.L_x_30:
[----:B------:R-:W2:Y:S01]  /*d4c0*/  LDL.LU R6, [R1+0x3e4] ;  /* 0x0003e40001067983 */ /* 0x000ea20000300800 */
[----:B-----5:R-:W-:Y:S02]  /*d4d0*/  R2UR UR7, R0 ;  /* 0x00000000000772ca */ /* 0x020fe400000e0000 */
[----:B------:R-:W-:-:S11]  /*d4e0*/  R2UR UR8, R5 ;  /* 0x00000000050872ca */ /* 0x000fd600000e0000 */
[----:B------:R-:W-:Y:S02]  /*d4f0*/  UIADD3 UR7, UR7, 0x1, URZ ;  /* 0x0000000107077890 */ /* 0x000fe4000fffe03f */
[----:B------:R-:W-:Y:S02]  /*d500*/  UIADD3 UR8, UR8, 0x1, URZ ;  /* 0x0000000108087890 */ /* 0x000fe4000fffe03f */
[----:B------:R-:W-:Y:S02]  /*d510*/  UISETP.NE.AND UP0, UPT, UR7, 0x7, UPT ;  /* 0x000000070700788c */ /* 0x000fe4000bf05270 */
[----:B------:R-:W-:Y:S02]  /*d520*/  UISETP.NE.AND UP1, UPT, UR8, 0x7, UPT ;  /* 0x000000070800788c */ /* 0x000fe4000bf25270 */
[----:B------:R-:W-:Y:S02]  /*d530*/  USEL UR10, UR7, URZ, UP0 ;  /* 0x0000003f070a7287 */ /* 0x000fe40008000000 */
[----:B------:R-:W-:-:S02]  /*d540*/  USEL UR7, URZ, 0x1, UP0 ;  /* 0x000000013f077887 */ /* 0x000fc40008000000 */
[----:B------:R-:W-:Y:S02]  /*d550*/  USEL UR8, UR8, URZ, UP1 ;  /* 0x0000003f08087287 */ /* 0x000fe40008800000 */
[----:B------:R-:W-:Y:S02]  /*d560*/  IMAD.U32 R0, RZ, RZ, UR10 ;  /* 0x0000000aff007e24 */ /* 0x000fe4000f8e00ff */
[----:B------:R-:W-:Y:S01]  /*d570*/  LOP3.LUT R4, R4, UR7, RZ, 0x3c, !PT ;  /* 0x0000000704047c12 */ /* 0x000fe2000f8e3cff */
[----:B------:R-:W-:Y:S01]  /*d580*/  UMOV UR7, 0x1 ;  /* 0x0000000100077882 */ /* 0x000fe20000000000 */
[----:B------:R-:W-:Y:S01]  /*d590*/  IMAD.U32 R5, RZ, RZ, UR8 ;  /* 0x00000008ff057e24 */ /* 0x000fe2000f8e00ff */
[----:B--2---:R-:W-:-:S13]  /*d5a0*/  R2UR UR9, R6 ;  /* 0x00000000060972ca */ /* 0x004fda00000e0000 */
[----:B------:R-:W-:Y:S02]  /*d5b0*/  UISETP.GT.AND UP2, UPT, UR9, 0x1, UPT ;  /* 0x000000010900788c */ /* 0x000fe4000bf44270 */
[----:B------:R-:W-:-:S04]  /*d5c0*/  UIADD3 UR9, UR9, -0x1, URZ ;  /* 0xffffffff09097890 */ /* 0x000fc8000fffe03f */
[----:B------:R-:W-:Y:S02]  /*d5d0*/  PLOP3.LUT P0, PT, PT, PT, UP2, 0x80, 0x0 ;  /* 0x000000000000781c */ /* 0x000fe40003f0f028 */
[----:B------:R-:W-:-:S05]  /*d5e0*/  IMAD.U32 R6, RZ, RZ, UR9 ;  /* 0x00000009ff067e24 */ /* 0x000fca000f8e00ff */
[----:B------:R0:W-:Y:S06]  /*d5f0*/  STL [R1+0x3e4], R6 ;  /* 0x0003e40601007387 */ /* 0x0001ec0000100800 */
[----:B------:R-:W-:Y:S05]  /*d600*/  @P0 BRA `(.L_x_31) ;  /* 0xffffffa400c40947 */ /* 0x000fea000383ffff */
.L_x_23:
[----:B------:R-:W-:-:S13]  /*d610*/  R2UR UR5, R3 ;  /* 0x00000000030572ca */ /* 0x000fda00000e0000 */
[----:B------:R-:W-:-:S04]  /*d620*/  UISETP.NE.AND UP0, UPT, UR5, URZ, UPT ;  /* 0x0000003f0500728c */ /* 0x000fc8000bf05270 */
[----:B------:R-:W-:-:S06]  /*d630*/  USEL UR5, URZ, 0x1, !UP0 ;  /* 0x000000013f057887 */ /* 0x000fcc000c000000 */
[----:B------:R-:W-:-:S13]  /*d640*/  ISETP.NE.AND P0, PT, RZ, UR5, PT ;  /* 0x00000005ff007c0c */ /* 0x000fda000bf05270 */
[----:B------:R-:W-:Y:S05]  /*d650*/  @!P0 BRA `(.L_x_32) ;  /* 0x0000003000108947 */ /* 0x000fea0003800000 */
[----:B------:R-:W2:Y:S04]  /*d660*/  LDL.LU R3, [R1+0x4c] ;  /* 0x00004c0001037983 */ /* 0x000ea80000300800 */
[----:B------:R-:W3:Y:S04]  /*d670*/  LDL.LU R4, [R1+0x50] ;  /* 0x0000500001047983 */ /* 0x000ee80000300800 */
[----:B------:R-:W4:Y:S04]  /*d680*/  LDL.LU R0, [R1+0x54] ;  /* 0x0000540001007983 */ /* 0x000f280000300800 */
[----:B------:R-:W4:Y:S04]  /*d690*/  LDL.LU R5, [R1+0x58] ;  /* 0x0000580001057983 */ /* 0x000f280000300800 */
[----:B0-----:R-:W4:Y:S04]  /*d6a0*/  LDL.LU R6, [R1+0x5c] ;  /* 0x00005c0001067983 */ /* 0x001f280000300800 */
[----:B------:R0:W-:Y:S04]  /*d6b0*/  STL [R1+0x4a0], R48 ;  /* 0x0004a03001007387 */ /* 0x0001e80000100800 */
        /* <DEDUP_REMOVED lines=41> */
[----:B------:R-:W-:Y:S04]  /*d950*/  STL [R1+0x424], R31 ;  /* 0x0004241f01007387 */ /* 0x000fe80000100800 */
[----:B------:R1:W-:Y:S01]  /*d960*/  STL [R1+0x420], R2 ;  /* 0x0004200201007387 */ /* 0x0003e20000100800 */
[----:B--2---:R-:W-:Y:S01]  /*d970*/  FADD R18, R3, R18 ;  /* 0x0000001203127221 */ /* 0x004fe20000000000 */
[----:B---3--:R-:W-:Y:S01]  /*d980*/  FADD R19, R4, R19 ;  /* 0x0000001304137221 */ /* 0x008fe20000000000 */
[----:B----4-:R-:W-:Y:S01]  /*d990*/  FADD R20, R0, R20 ;  /* 0x0000001400147221 */ /* 0x010fe20000000000 */
[----:B------:R-:W-:Y:S01]  /*d9a0*/  FADD R21, R5, R21 ;  /* 0x0000001505157221 */ /* 0x000fe20000000000 */
[----:B------:R-:W-:Y:S01]  /*d9b0*/  FADD R22, R6, R22 ;  /* 0x0000001606167221 */ /* 0x000fe20000000000 */
[----:B------:R-:W-:-:S02]  /*d9c0*/  FADD R17, R48, R17 ;  /* 0x0000001130117221 */ /* 0x000fc40000000000 */
[----:B------:R-:W2:Y:S01]  /*d9d0*/  LDL.LU R48, [R1+0x20] ;  /* 0x0000200001307983 */ /* 0x000ea20000300800 */
[----:B------:R-:W-:-:S03]  /*d9e0*/  FADD R16, R49, R16 ;  /* 0x0000001031107221 */ /* 0x000fc60000000000 */
[----:B------:R-:W3:Y:S01]  /*d9f0*/  LDL.LU R49, [R1+0x24] ;  /* 0x0000240001317983 */ /* 0x000ee20000300800 */
        /* <DEDUP_REMOVED lines=11> */
[----:B------:R-:W4:Y:S04]  /*dab0*/  LDL.LU R55, [R1+0x3c] ;  /* 0x00003c0001377983 */ /* 0x000f280000300800 */
[----:B------:R-:W4:Y:S01]  /*dac0*/  LDL.LU R5, [R1+0x80] ;  /* 0x0000800001057983 */ /* 0x000f220000300800 */
[----:B------:R-:W-:-:S03]  /*dad0*/  FADD R9, R40, R9 ;  /* 0x0000000928097221 */ /* 0x000fc60000000000 */
[----:B------:R-:W4:Y:S04]  /*dae0*/  LDL.LU R40, [R1] ;  /* 0x0000000001287983 */ /* 0x000f280000300800 */
[----:B------:R-:W4:Y:S01]  /*daf0*/  LDL.LU R6, [R1+0x84] ;  /* 0x0000840001067983 */ /* 0x000f220000300800 */
[----:B------:R-:W-:-:S03]  /*db00*/  FADD R8, R41, R8 ;  /* 0x0000000829087221 */ /* 0x000fc60000000000 */
[----:B------:R-:W4:Y:S01]  /*db10*/  LDL.LU R41, [R1+0x4] ;  /* 0x0000040001297983 */ /* 0x000f220000300800 */
[----:B------:R-:W-:-:S03]  /*db20*/  FADD R7, R42, R7 ;  /* 0x000000072a077221 */ /* 0x000fc60000000000 */
[----:B------:R-:W4:Y:S04]  /*db30*/  LDL.LU R42, [R1+0x88] ;  /* 0x00008800012a7983 */ /* 0x000f280000300800 */
[----:B0-----:R-:W4:Y:S04]  /*db40*/  LDL.LU R43, [R1+0x8] ;  /* 0x00000800012b7983 */ /* 0x001f280000300800 */
        /* <DEDUP_REMOVED lines=23> */
[----:B------:R-:W4:Y:S01]  /*dcc0*/  LDL.LU R0, [R1+0xf0] ;  /* 0x0000f00001007983 */ /* 0x000f220000300800 */
[----:B--2---:R-:W-:-:S03]  /*dcd0*/  FADD R23, R48, R23 ;  /* 0x0000001730177221 */ /* 0x004fc60000000000 */
[----:B------:R-:W2:Y:S01]  /*dce0*/  LDL.LU R48, [R1+0x4a0] ;  /* 0x0004a00001307983 */ /* 0x000ea20000300800 */
[----:B---3--:R-:W-:-:S03]  /*dcf0*/  FADD R232, R49, R232 ;  /* 0x000000e831e87221 */ /* 0x008fc60000000000 */
[----:B------:R-:W3:Y:S01]  /*dd00*/  LDL.LU R49, [R1+0x49c] ;  /* 0x00049c0001317983 */ /* 0x000ee20000300800 */
[----:B----4-:R-:W-:-:S03]  /*dd10*/  FADD R233, R50, R233 ;  /* 0x000000e932e97221 */ /* 0x010fc60000000000 */
        /* <DEDUP_REMOVED lines=11> */
[----:B------:R0:W-:Y:S01]  /*ddd0*/  STL [R1+0x80], R5 ;  /* 0x0000800501007387 */ /* 0x0001e20000100800 */
[----:B------:R-:W-:-:S03]  /*dde0*/  FADD R6, R40, R6 ;  /* 0x0000000628067221 */ /* 0x000fc60000000000 */
[----:B0-----:R-:W2:Y:S04]  /*ddf0*/  LDL.LU R5, [R1+0xf4] ;  /* 0x0000f40001057983 */ /* 0x001ea80000300800 */
[----:B------:R-:W4:Y:S04]  /*de00*/  LDL.LU R40, [R1+0x480] ;  /* 0x0004800001287983 */ /* 0x000f280000300800 */
[----:B------:R0:W-:Y:S04]  /*de10*/  STL [R1+0x84], R6 ;  /* 0x0000840601007387 */ /* 0x0001e80000100800 */
[----:B0-----:R-:W3:Y:S01]  /*de20*/  LDL.LU R6, [R1+0xf8] ;  /* 0x0000f80001067983 */ /* 0x001ee20000300800 */
[----:B------:R-:W-:-:S03]  /*de30*/  FADD R42, R41, R42 ;  /* 0x0000002a292a7221 */ /* 0x000fc60000000000 */
[----:B------:R-:W4:Y:S04]  /*de40*/  LDL.LU R41, [R1+0x47c] ;  /* 0x00047c0001297983 */ /* 0x000f280000300800 */
[----:B------:R0:W-:Y:S01]  /*de50*/  STL [R1+0x88], R42 ;  /* 0x0000882a01007387 */ /* 0x0001e20000100800 */
[----:B------:R-:W-:-:S03]  /*de60*/  FADD R44, R43, R44 ;  /* 0x0000002c2b2c7221 */ /* 0x000fc60000000000 */
[----:B0-----:R-:W4:Y:S01]  /*de70*/  LDL.LU R42, [R1+0x478] ;  /* 0x00047800012a7983 */ /* 0x001f220000300800 */
        /* <DEDUP_REMOVED lines=9> */
[----:B0-----:R-:W4:Y:S04]  /*df10*/  LDL.LU R46, [R1+0x468] ;  /* 0x00046800012e7983 */ /* 0x001f280000300800 */
[----:B------:R-:W4:Y:S04]  /*df20*/  LDL.LU R47, [R1+0x464] ;  /* 0x00046400012f7983 */ /* 0x000f280000300800 */
[----:B------:R0:W-:Y:S01]  /*df30*/  STL [R1+0x94], R32 ;  /* 0x0000942001007387 */ /* 0x0001e20000100800 */
[----:B------:R-:W-:Y:S01]  /*df40*/  FADD R38, R37, R38 ;  /* 0x0000002625267221 */ /* 0x000fe20000000000 */
[----:B------:R-:W-:-:S02]  /*df50*/  FADD R39, R224, R39 ;  /* 0x00000027e0277221 */ /* 0x000fc40000000000 */
        /* <DEDUP_REMOVED lines=8> */
[----:B------:R-:W-:-:S03]  /*dfe0*/  FADD R26, R227, R26 ;  /* 0x0000001ae31a7221 */ /* 0x000fc60000000000 */
[----:B0-----:R-:W4:Y:S04]  /*dff0*/  LDL.LU R36, [R1+0x450] ;  /* 0x0004500001247983 */ /* 0x001f280000300800 */
[----:B------:R-:W4:Y:S04]  /*e000*/  LDL.LU R37, [R1+0x44c] ;  /* 0x00044c0001257983 */ /* 0x000f280000300800 */
[----:B------:R0:W-:Y:S01]  /*e010*/  STL [R1+0xa0], R38 ;  /* 0x0000a02601007387 */ /* 0x0001e20000100800 */
[----:B-----5:R-:W-:-:S03]  /*e020*/  FADD R27, R228, R27 ;  /* 0x0000001be41b7221 */ /* 0x020fc60000000000 */
[----:B0-----:R-:W4:Y:S04]  /*e030*/  LDL.LU R38, [R1+0x448] ;  /* 0x0004480001267983 */ /* 0x001f280000300800 */
[----:B------:R0:W-:Y:S01]  /*e040*/  STL [R1+0xa4], R39 ;  /* 0x0000a42701007387 */ /* 0x0001e20000100800 */
[----:B------:R-:W-:-:S03]  /*e050*/  FADD R28, R229, R28 ;  /* 0x0000001ce51c7221 */ /* 0x000fc60000000000 */
[----:B0-----:R-:W4:Y:S04]  /*e060*/  LDL.LU R39, [R1+0x444] ;  /* 0x0004440001277983 */ /* 0x001f280000300800 */
[----:B------:R-:W2:Y:S04]  /*e070*/  LDL.LU R224, [R1+0xdc] ;  /* 0x0000dc0001e07983 */ /* 0x000ea80000300800 */
[----:B------:R0:W-:Y:S01]  /*e080*/  STL [R1+0xa8], R24 ;  /* 0x0000a81801007387 */ /* 0x0001e20000100800 */
[----:B------:R-:W-:-:S03]  /*e090*/  FADD R29, R230, R29 ;  /* 0x0000001de61d7221 */ /* 0x000fc60000000000 */
[----:B0-----:R-:W4:Y:S04]  /*e0a0*/  LDL.LU R24, [R1+0x440] ;  /* 0x0004400001187983 */ /* 0x001f280000300800 */
[----:B------:R-:W3:Y:S04]  /*e0b0*/  LDL.LU R225, [R1+0xd8] ;  /* 0x0000d80001e17983 */ /* 0x000ee80000300800 */
[----:B------:R0:W-:Y:S04]  /*e0c0*/  STL [R1+0xac], R25 ;  /* 0x0000ac1901007387 */ /* 0x0001e80000100800 */
[----:B0-----:R-:W4:Y:S04]  /*e0d0*/  LDL.LU R25, [R1+0x43c] ;  /* 0x00043c0001197983 */ /* 0x001f280000300800 */
[----:B------:R-:W4:Y:S04]  /*e0e0*/  LDL.LU R226, [R1+0xd4] ;  /* 0x0000d40001e27983 */ /* 0x000f280000300800 */
        /* <DEDUP_REMOVED lines=11> */
[----:B------:R-:W4:Y:S01]  /*e1a0*/  LDL.LU R230, [R1+0xc4] ;  /* 0x0000c40001e67983 */ /* 0x000f220000300800 */
[----:B------:R-:W-:Y:S01]  /*e1b0*/  FADD R30, R231, R30 ;  /* 0x0000001ee71e7221 */ /* 0x000fe20000000000 */
[----:B------:R-:W-:-:S04]  /*e1c0*/  FADD R2, R223, R2 ;  /* 0x00000002df027221 */ /* 0x000fc80000000000 */
[----:B------:R0:W-:Y:S01]  /*e1d0*/  STL [R1+0xc0], R30 ;  /* 0x0000c01e01007387 */ /* 0x0001e20000100800 */
[----:B------:R-:W-:Y:S01]  /*e1e0*/  FADD R31, R208, R31 ;  /* 0x0000001fd01f7221 */ /* 0x000fe20000000000 */
[----:B------:R-:W-:Y:S01]  /*e1f0*/  FADD R3, R209, R3 ;  /* 0x00000003d1037221 */ /* 0x000fe20000000000 */
[----:B------:R-:W-:Y:S01]  /*e200*/  FADD R4, R210, R4 ;  /* 0x00000004d2047221 */ /* 0x000fe20000000000 */
[----:B0-----:R-:W4:Y:S01]  /*e210*/  LDL.LU R30, [R1+0x428] ;  /* 0x00042800011e7983 */ /* 0x001f220000300800 */
[----:B--2---:R-:W-:Y:S01]  /*e220*/  FADD R224, R222, R224 ;  /* 0x000000e0dee07221 */ /* 0x004fe20000000000 */
[----:B---3--:R-:W-:Y:S01]  /*e230*/  FADD R225, R221, R225 ;  /* 0x000000e1dde17221 */ /* 0x008fe20000000000 */
[----:B----4-:R-:W-:Y:S01]  /*e240*/  FADD R226, R220, R226 ;  /* 0x000000e2dce27221 */ /* 0x010fe20000000000 */
[----:B------:R-:W-:Y:S01]  /*e250*/  FADD R227, R219, R227 ;  /* 0x000000e3dbe37221 */ /* 0x000fe20000000000 */
[----:B------:R-:W-:Y:S01]  /*e260*/  FADD R228, R218, R228 ;  /* 0x000000e4dae47221 */ /* 0x000fe20000000000 */
[----:B------:R-:W-:Y:S01]  /*e270*/  FADD R229, R217, R229 ;  /* 0x000000e5d9e57221 */ /* 0x000fe20000000000 */
[----:B------:R-:W-:-:S05]  /*e280*/  FADD R230, R216, R230 ;  /* 0x000000e6d8e67221 */ /* 0x000fca0000000000 */
        /* <DEDUP_REMOVED lines=8> */
[----:B------:R0:W-:Y:S04]  /*e310*/  STL [R1+0xe4], R31 ;  /* 0x0000e41f01007387 */ /* 0x0001e80000100800 */
[----:B0-----:R-:W2:Y:S04]  /*e320*/  LDL.LU R31, [R1+0xfc] ;  /* 0x0000fc00011f7983 */ /* 0x001ea80000300800 */
[----:B------:R0:W-:Y:S04]  /*e330*/  STL [R1+0xe8], R3 ;  /* 0x0000e80301007387 */ /* 0x0001e80000100800 */
[----:B------:R1:W-:Y:S04]  /*e340*/  STL [R1+0xec], R4 ;  /* 0x0000ec0401007387 */ /* 0x0003e80000100800 */
[----:B------:R-:W3:Y:S01]  /*e350*/  LDL.LU R2, [R1+0x100] ;  /* 0x0001000001027983 */ /* 0x000ee20000300800 */
[----:B------:R-:W-:Y:S01]  /*e360*/  FADD R0, R211, R0 ;  /* 0x00000000d3007221 */ /* 0x000fe20000000000 */
[----:B------:R-:W-:Y:S01]  /*e370*/  FADD R5, R212, R5 ;  /* 0x00000005d4057221 */ /* 0x000fe20000000000 */
[----:B------:R-:W-:-:S03]  /*e380*/  FADD R6, R213, R6 ;  /* 0x00000006d5067221 */ /* 0x000fc60000000000 */
[----:B------:R4:W-:Y:S04]  /*e390*/  STL [R1+0xf0], R0 ;  /* 0x0000f00001007387 */ /* 0x0009e80000100800 */
[----:B------:R-:W3:Y:S04]  /*e3a0*/  LDL.LU R213, [R1+0x10c] ;  /* 0x00010c0001d57983 */ /* 0x000ee80000300800 */
[----:B------:R4:W-:Y:S04]  /*e3b0*/  STL [R1+0xf4], R5 ;  /* 0x0000f40501007387 */ /* 0x0009e80000100800 */
[----:B------:R-:W3:Y:S04]  /*e3c0*/  LDL.LU R212, [R1+0x110] ;  /* 0x0001100001d47983 */ /* 0x000ee80000300800 */
[----:B------:R-:W3:Y:S04]  /*e3d0*/  LDL.LU R211, [R1+0x114] ;  /* 0x0001140001d37983 */ /* 0x000ee80000300800 */
[----:B------:R4:W-:Y:S04]  /*e3e0*/  STL [R1+0xf8], R6 ;  /* 0x0000f80601007387 */ /* 0x0009e80000100800 */
[----:B------:R-:W3:Y:S04]  /*e3f0*/  LDL.LU R210, [R1+0x118] ;  /* 0x0001180001d27983 */ /* 0x000ee80000300800 */
        /* <DEDUP_REMOVED lines=18> */
[----:B0-----:R-:W3:Y:S04]  /*e520*/  LDL.LU R3, [R1+0x164] ;  /* 0x0001640001037983 */ /* 0x001ee80000300800 */
[----:B-1----:R-:W3:Y:S04]  /*e530*/  LDL.LU R4, [R1+0x168] ;  /* 0x0001680001047983 */ /* 0x002ee80000300800 */
[----:B----4-:R-:W4:Y:S04]  /*e540*/  LDL.LU R0, [R1+0x16c] ;  /* 0x00016c0001007983 */ /* 0x010f280000300800 */
[----:B------:R-:W4:Y:S04]  /*e550*/  LDL.LU R5, [R1+0x170] ;  /* 0x0001700001057983 */ /* 0x000f280000300800 */
[----:B------:R-:W4:Y:S01]  /*e560*/  LDL.LU R6, [R1+0x174] ;  /* 0x0001740001067983 */ /* 0x000f220000300800 */
[----:B--2---:R-:W-:-:S05]  /*e570*/  FADD R31, R214, R31 ;  /* 0x0000001fd61f7221 */ /* 0x004fca0000000000 */
[----:B------:R0:W-:Y:S01]  /*e580*/  STL [R1+0xfc], R31 ;  /* 0x0000fc1f01007387 */ /* 0x0001e20000100800 */
[----:B---3--:R-:W-:-:S03]  /*e590*/  FADD R2, R215, R2 ;  /* 0x00000002d7027221 */ /* 0x008fc60000000000 */
[----:B0-----:R-:W2:Y:S04]  /*e5a0*/  LDL.LU R31, [R1+0x424] ;  /* 0x00042400011f7983 */ /* 0x001ea80000300800 */
[----:B------:R-:W3:Y:S04]  /*e5b0*/  LDL.LU R214, [R1+0x108] ;  /* 0x0001080001d67983 */ /* 0x000ee80000300800 */
[----:B------:R0:W-:Y:S04]  /*e5c0*/  STL [R1+0x100], R2 ;  /* 0x0001000201007387 */ /* 0x0001e80000100800 */
[----:B0-----:R1:W5:Y:S04]  /*e5d0*/  LDL.LU R2, [R1+0x420] ;  /* 0x0004200001027983 */ /* 0x0013680000300800 */
[----:B------:R-:W2:Y:S01]  /*e5e0*/  LDL.LU R215, [R1+0x104] ;  /* 0x0001040001d77983 */ /* 0x000ea20000300800 */
[----:B------:R-:W-:Y:S01]  /*e5f0*/  FADD R213, R202, R213 ;  /* 0x000000d5cad57221 */ /* 0x000fe20000000000 */
        /* <DEDUP_REMOVED lines=23> */
[----:B----4-:R-:W-:Y:S01]  /*e770*/  FADD R0, R178, R0 ;  /* 0x00000000b2007221 */ /* 0x010fe20000000000 */
[----:B------:R-:W-:Y:S01]  /*e780*/  FADD R5, R179, R5 ;  /* 0x00000005b3057221 */ /* 0x000fe20000000000 */
[----:B------:R-:W-:Y:S01]  /*e790*/  FADD R6, R180, R6 ;  /* 0x00000006b4067221 */ /* 0x000fe20000000000 */
[----:B---3--:R-:W-:Y:S01]  /*e7a0*/  FADD R214, R201, R214 ;  /* 0x000000d6c9d67221 */ /* 0x008fe20000000000 */
[----:B--2---:R-:W-:-:S05]  /*e7b0*/  FADD R215, R200, R215 ;  /* 0x000000d7c8d77221 */ /* 0x004fca0000000000 */
        /* <DEDUP_REMOVED lines=26> */
[----:B------:R-:W4:Y:S04]  /*e960*/  LDL.LU R201, [R1+0x178] ;  /* 0x0001780001c97983 */ /* 0x000f280000300800 */
[----:B------:R1:W-:Y:S04]  /*e970*/  STL [R1+0x16c], R0 ;  /* 0x00016c0001007387 */ /* 0x0003e80000100800 */
[----:B------:R-:W4:Y:S04]  /*e980*/  LDL.LU R200, [R1+0x17c] ;  /* 0x00017c0001c87983 */ /* 0x000f280000300800 */
[----:B------:R1:W-:Y:S04]  /*e990*/  STL [R1+0x170], R5 ;  /* 0x0001700501007387 */ /* 0x0003e80000100800 */
[----:B0-----:R-:W4:Y:S04]  /*e9a0*/  LDL.LU R215, [R1+0x180] ;  /* 0x0001800001d77983 */ /* 0x001f280000300800 */
[----:B------:R0:W-:Y:S04]  /*e9b0*/  STL [R1+0x174], R6 ;  /* 0x0001740601007387 */ /* 0x0001e80000100800 */
[----:B--2---:R-:W2:Y:S04]  /*e9c0*/  LDL.LU R214, [R1+0x184] ;  /* 0x0001840001d67983 */ /* 0x004ea80000300800 */
[----:B---3--:R-:W3:Y:S04]  /*e9d0*/  LDL.LU R213, [R1+0x188] ;  /* 0x0001880001d57983 */ /* 0x008ee80000300800 */
[----:B----4-:R-:W4:Y:S04]  /*e9e0*/  LDL.LU R212, [R1+0x18c] ;  /* 0x00018c0001d47983 */ /* 0x010f280000300800 */
        /* <DEDUP_REMOVED lines=24> */
[----:B0-----:R-:W4:Y:S01]  /*eb70*/  LDL.LU R6, [R1+0x1f0] ;  /* 0x0001f00001067983 */ /* 0x001f220000300800 */
[----:B------:R-:W-:Y:S01]  /*eb80*/  FADD R201, R181, R201 ;  /* 0x000000c9b5c97221 */ /* 0x000fe20000000000 */
[----:B------:R-:W-:-:S04]  /*eb90*/  FADD R200, R182, R200 ;  /* 0x000000c8b6c87221 */ /* 0x000fc80000000000 */
[----:B------:R0:W-:Y:S01]  /*eba0*/  STL [R1+0x178], R201 ;  /* 0x000178c901007387 */ /* 0x0001e20000100800 */
[----:B------:R-:W-:-:S03]  /*ebb0*/  FADD R215, R183, R215 ;  /* 0x000000d7b7d77221 */ /* 0x000fc60000000000 */
        /* <DEDUP_REMOVED lines=89> */
[----:B------:R-:W-:Y:S01]  /*f150*/  FADD R201, R148, R201 ;  /* 0x000000c994c97221 */ /* 0x000fe20000000000 */
        /* <DEDUP_REMOVED lines=335> */
[----:B------:R-:W-:Y:S01]  /*10650*/  FADD R5, R30, R5 ;  /* 0x000000051e057221 */ /* 0x000fe20000000000 */
[----:B------:R-:W-:-:S05]  /*10660*/  FADD R6, R6, R31 ;  /* 0x0000001f06067221 */ /* 0x000fca0000000000 */
[----:B------:R1:W-:Y:S04]  /*10670*/  STL [R1+0x3e0], R6 ;  /* 0x0003e00601007387 */ /* 0x0003e80000100800 */
[----:B------:R1:W-:Y:S04]  /*10680*/  STL [R1+0x3d8], R0 ;  /* 0x0003d80001007387 */ /* 0x0003e80000100800 */
[----:B------:R1:W-:Y:S02]  /*10690*/  STL [R1+0x3dc], R5 ;  /* 0x0003dc0501007387 */ /* 0x0003e40000100800 */
.L_x_32:
[----:B-1----:R1:W5:Y:S01]  /*106a0*/  LDL R5, [R1+0x408] ;  /* 0x0004080001057983 */ /* 0x0023620000100800 */
[----:B------:R-:W2:Y:S03]  /*106b0*/  LDC R0, c[0x0][0x28c] ;  /* 0x0000a300ff007b82 */ /* 0x000ea60000000800 */
[----:B------:R1:W5:Y:S01]  /*106c0*/  LDL R3, [R1+0x41c] ;  /* 0x00041c0001037983 */ /* 0x0003620000100800 */
[----:B--2---:R-:W-:-:S13]  /*106d0*/  ISETP.GE.AND P0, PT, R0, 0x1, PT ;  /* 0x000000010000780c */ /* 0x004fda0003f06270 */
[----:B-1----:R-:W-:Y:S05]  /*106e0*/  @!P0 BRA `(.L_x_33) ;  /* 0x0000000000888947 */ /* 0x002fea0003800000 */
[----:B------:R-:W2:Y:S02]  /*106f0*/  LDL R4, [R1+0x3f0] ;  /* 0x0003f00001047983 */ /* 0x000ea40000100800 */
[----:B--2---:R-:W-:-:S13]  /*10700*/  R2UR UR5, R4 ;  /* 0x00000000040572ca */ /* 0x004fda00000e0000 */
[----:B------:R-:W-:-:S06]  /*10710*/  UISETP.NE.AND UP0, UPT, UR5, 0x3, UPT ;  /* 0x000000030500788c */ /* 0x000fcc000bf05270 */
[----:B------:R-:W-:-:S13]  /*10720*/  PLOP3.LUT P0, PT, PT, PT, UP0, 0x80, 0x0 ;  /* 0x000000000000781c */ /* 0x000fda0003f0f008 */
[----:B------:R-:W-:Y:S05]  /*10730*/  @!P0 BRA `(.L_x_34) ;  /* 0x0000000000048947 */ /* 0x000fea0003800000 */
[----:B------:R-:W-:Y:S01]  /*10740*/  BPT.TRAP 0x1 ;  /* 0x000000040000795c */ /* 0x000fe20000300000 */
.L_x_34:
[----:B------:R-:W2:Y:S01]  /*10750*/  LDL R0, [R1+0x3f4] ;  /* 0x0003f40001007983 */ /* 0x000ea20000100800 */
[----:B------:R-:W-:Y:S01]  /*10760*/  BSSY B0, `(.L_x_35) ;  /* 0x0000014000007945 */ /* 0x000fe20003800000 */
[----:B--2---:R-:W-:-:S13]  /*10770*/  ISETP.NE.AND P0, PT, R0, RZ, PT ;  /* 0x000000ff0000720c */ /* 0x004fda0003f05270 */
[----:B------:R-:W-:Y:S05]  /*10780*/  @!P0 BRA `(.L_x_36) ;  /* 0x0000000000448947 */ /* 0x000fea0003800000 */
[----:B------:R-:W2:Y:S01]  /*10790*/  LDL R4, [R1+0x3f8] ;  /* 0x0003f80001047983 */ /* 0x000ea20000100800 */
[----:B-----5:R-:W-:Y:S02]  /*107a0*/  R2UR UR8, R3 ;  /* 0x00000000030872ca */ /* 0x020fe400000e0000 */
[----:B------:R-:W-:Y:S02]  /*107b0*/  R2UR UR7, R5 ;  /* 0x00000000050772ca */ /* 0x000fe400000e0000 */
[----:B------:R-:W-:-:S09]  /*107c0*/  R2UR UR10, R2 ;  /* 0x00000000020a72ca */ /* 0x000fd200000e0000 */
[----:B------:R-:W-:-:S04]  /*107d0*/  UISETP.LT.AND UP0, UPT, UR8, 0x1, UPT ;  /* 0x000000010800788c */ /* 0x000fc8000bf01270 */
[----:B------:R-:W-:-:S04]  /*107e0*/  USEL UR5, UR8, 0x1, UP0 ;  /* 0x0000000108057887 */ /* 0x000fc80008000000 */
[----:B------:R-:W-:-:S04]  /*107f0*/  UIADD3 UR5, UR7, UR8, -UR5 ;  /* 0x0000000807057290 */ /* 0x000fc8000fffe805 */
[----:B------:R-:W-:-:S04]  /*10800*/  UIMAD.WIDE.U32 UR8, UR5, 0x24924925, URZ ;  /* 0x24924925050878a5 */ /* 0x000fc8000f8e003f */
[----:B------:R-:W-:-:S04]  /*10810*/  UIADD3 UR7, UR5, -UR9, URZ ;  /* 0x8000000905077290 */ /* 0x000fc8000fffe03f */
[----:B------:R-:W-:-:S04]  /*10820*/  ULEA.HI UR7, UR7, UR9, URZ, 0x1f ;  /* 0x0000000907077291 */ /* 0x000fc8000f8ff83f */
[----:B------:R-:W-:-:S04]  /*10830*/  USHF.R.U32.HI UR7, URZ, 0x2, UR7 ;  /* 0x000000023f077899 */ /* 0x000fc80008011607 */
[----:B------:R-:W-:-:S04]  /*10840*/  UIMAD UR7, UR7, -0x7, UR5 ;  /* 0xfffffff9070778a4 */ /* 0x000fc8000f8e0205 */
[----:B------:R-:W-:-:S04]  /*10850*/  ULEA UR7, UR7, UR10, 0x3 ;  /* 0x0000000a07077291 */ /* 0x000fc8000f8e183f */
[----:B------:R-:W-:-:S06]  /*10860*/  UIADD3 UR7, UR7, 0x38, URZ ;  /* 0x0000003807077890 */ /* 0x000fcc000fffe03f */
[----:B------:R-:W-:-:S05]  /*10870*/  IMAD.U32 R0, RZ, RZ, UR7 ;  /* 0x00000007ff007e24 */ /* 0x000fca000f8e00ff */
[----:B--2---:R-:W-:-:S04]  /*10880*/  PRMT R0, R4, 0x654, R0 ;  /* 0x0000065404007816 */ /* 0x004fc80000000000 */
[----:B------:R1:W-:Y:S03]  /*10890*/  SYNCS.ARRIVE.TRANS64.RED.A1T0 RZ, [R0+URZ], RZ ;  /* 0x000000ff00ff79a7 */ /* 0x0003e6000810043f */
.L_x_36:
[----:B------:R-:W-:Y:S05]  /*108a0*/  BSYNC B0 ;  /* 0x0000000000007941 */ /* 0x000fea0003800000 */
.L_x_35:
[----:B-1----:R-:W2:Y:S02]  /*108b0*/  LDL R0, [R1+0x3fc] ;  /* 0x0003fc0001007983 */ /* 0x002ea40000100800 */
[----:B--2---:R-:W-:-:S13]  /*108c0*/  R2UR UR5, R0 ;  /* 0x00000000000572ca */ /* 0x004fda00000e0000 */
[----:B------:R-:W-:-:S06]  /*108d0*/  UISETP.GT.U32.AND UP0, UPT, UR5, 0x1, UPT ;  /* 0x000000010500788c */ /* 0x000fcc000bf04070 */
[----:B------:R-:W-:-:S13]  /*108e0*/  PLOP3.LUT P0, PT, PT, PT, UP0, 0x80, 0x0 ;  /* 0x000000000000781c */ /* 0x000fda0003f0f008 */
[----:B------:R-:W-:Y:S05]  /*108f0*/  @P0 BRA `(.L_x_33) ;  /* 0x0000000000040947 */ /* 0x000fea0003800000 */
[----:B------:R-:W-:Y:S01]  /*10900*/  BPT.TRAP 0x1 ;  /* 0x000000040000795c */ /* 0x000fe20000300000 */
.L_x_33:
[----:B-----5:R-:W2:Y:S01]  /*10910*/  LDL.LU R2, [R1+0x40c] ;  /* 0x00040c0001027983 */ /* 0x020ea20000300800 */
[----:B------:R-:W-:Y:S01]  /*10920*/  R2UR UR16, R3 ;  /* 0x00000000031072ca */ /* 0x000fe200000e0000 */
[----:B------:R-:W-:Y:S01]  /*10930*/  ULDC UR5, c[0x0][0x284] ;  /* 0x0000a10000057ab9 */ /* 0x000fe20000000800 */
[----:B------:R-:W-:Y:S01]  /*10940*/  R2UR UR7, R5 ;  /* 0x00000000050772ca */ /* 0x000fe200000e0000 */
[----:B------:R-:W3:Y:S01]  /*10950*/  LDL.LU R0, [R1+0x414] ;  /* 0x0004140001007983 */ /* 0x000ee20000300800 */
[----:B------:R-:W-:-:S03]  /*10960*/  ULDC.64 UR12, c[0x0][0x5d0] ;  /* 0x00017400000c7ab9 */ /* 0x000fc60000000a00 */
[----:B------:R-:W4:Y:S04]  /*10970*/  LDL.LU R4, [R1+0x418] ;  /* 0x0004180001047983 */ /* 0x000f280000300800 */
[----:B------:R-:W4:Y:S01]  /*10980*/  LDL R33, [R1+0x410] ;  /* 0x0004100001217983 */ /* 0x000f220000100800 */
[----:B------:R-:W-:Y:S01]  /*10990*/  IMAD.MOV.U32 R36, RZ, RZ, -0x1 ;  /* 0xffffffffff247424 */ /* 0x000fe200078e00ff */
[----:B------:R-:W-:Y:S01]  /*109a0*/  UISETP.GE.U32.AND UP1, UPT, UR16, 0x7, UPT ;  /* 0x000000071000788c */ /* 0x000fe2000bf26070 */
[----:B------:R-:W1:Y:S01]  /*109b0*/  S2R R3, SR_TID.X ;  /* 0x0000000000037919 */ /* 0x000e620000002100 */
[----:B------:R-:W-:-:S04]  /*109c0*/  UIADD3 UR10, UR16, UR7, URZ ;  /* 0x00000007100a7290 */ /* 0x000fc8000fffe03f */
[----:B------:R-:W-:Y:S02]  /*109d0*/  UISETP.GT.U32.AND UP0, UPT, UR10, 0x6, UPT ;  /* 0x000000060a00788c */ /* 0x000fe4000bf04070 */
[----:B------:R-:W-:Y:S02]  /*109e0*/  UIMAD.WIDE.U32 UR8, UR10, 0x24924925, URZ ;  /* 0x249249250a0878a5 */ /* 0x000fe4000f8e003f */
[----:B------:R-:W-:-:S04]  /*109f0*/  UISETP.LT.U32.AND UP0, UPT, UR16, 0x7, UP0 ;  /* 0x000000071000788c */ /* 0x000fc80008701070 */
[----:B------:R-:W-:Y:S01]  /*10a00*/  USEL UR8, URZ, 0x1, !UP0 ;  /* 0x000000013f087887 */ /* 0x000fe2000c000000 */
[----:B-1----:R-:W-:Y:S01]  /*10a10*/  SHF.R.U32.HI R30, RZ, 0x7, R3 ;  /* 0x00000007ff1e7819 */ /* 0x002fe20000011603 */
[----:B------:R-:W-:-:S03]  /*10a20*/  IMAD.SHL.U32 R29, R3, 0x2, RZ ;  /* 0x00000002031d7824 */ /* 0x000fc600078e00ff */
[----:B------:R-:W-:-:S05]  /*10a30*/  LOP3.LUT R30, R30, 0x1, RZ, 0xc0, !PT ;  /* 0x000000011e1e7812 */ /* 0x000fca00078ec0ff */
[----:B------:R-:W-:Y:S01]  /*10a40*/  IMAD.SHL.U32 R31, R30, 0x40, RZ ;  /* 0x000000401e1f7824 */ /* 0x000fe200078e00ff */
[----:B--2---:R-:W-:Y:S02]  /*10a50*/  R2UR UR14, R2 ;  /* 0x00000000020e72ca */ /* 0x004fe400000e0000 */
[----:B------:R-:W1:Y:S01]  /*10a60*/  LDC R2, c[0x0][0x288] ;  /* 0x0000a200ff027b82 */ /* 0x000e620000000800 */
[----:B---3--:R-:W-:Y:S01]  /*10a70*/  IMAD R28, R0, 0xf0, RZ ;  /* 0x000000f0001c7824 */ /* 0x008fe200078e02ff */
[----:B------:R-:W-:Y:S01]  /*10a80*/  LOP3.LUT R0, R3, 0x3, RZ, 0xc0, !PT ;  /* 0x0000000303007812 */ /* 0x000fe200078ec0ff */
[----:B----4-:R-:W-:Y:S01]  /*10a90*/  IMAD.WIDE R34, R4, 0x100, RZ ;  /* 0x0000010004227825 */ /* 0x010fe200078e02ff */
[----:B------:R-:W-:-:S07]  /*10aa0*/  R2UR UR15, R33 ;  /* 0x00000000210f72ca */ /* 0x000fce00000e0000 */
[----:B------:R-:W-:-:S06]  /*10ab0*/  ULOP3.LUT UR14, UR14, UR8, URZ, 0x3c, !UPT ;  /* 0x000000080e0e7292 */ /* 0x000fcc000f8e3c3f */
[----:B------:R-:W-:Y:S01]  /*10ac0*/  USHF.R.S32.HI UR11, URZ, 0x1f, UR15 ;  /* 0x0000001f3f0b7899 */ /* 0x000fe2000801140f */
[----:B-1----:R-:W-:Y:S01]  /*10ad0*/  IMAD R0, R0, -0x2, R2 ;  /* 0xfffffffe00007824 */ /* 0x002fe200078e0202 */
[----:B------:R-:W-:Y:S02]  /*10ae0*/  ISETP.GE.AND P0, PT, R28, R2, PT ;  /* 0x000000021c00720c */ /* 0x000fe40003f06270 */
[----:B------:R-:W-:Y:S01]  /*10af0*/  SHF.R.U32.HI R2, RZ, 0x2, R3 ;  /* 0x00000002ff027819 */ /* 0x000fe20000011603 */
[----:B------:R-:W-:Y:S01]  /*10b00*/  IMAD.IADD R0, R0, 0x1, -R28 ;  /* 0x0000000100007824 */ /* 0x000fe200078e0a1c */
[----:B------:R-:W-:Y:S01]  /*10b10*/  LOP3.LUT R3, R3, 0x60, RZ, 0xc0, !PT ;  /* 0x0000006003037812 */ /* 0x000fe200078ec0ff */
[----:B------:R-:W-:Y:S01]  /*10b20*/  UIMAD UR7, UR11, UR12, URZ ;  /* 0x0000000c0b0772a4 */ /* 0x000fe2000f8e023f */
[----:B------:R-:W-:Y:S02]  /*10b30*/  LOP3.LUT R2, R2, 0x7, RZ, 0xc0, !PT ;  /* 0x0000000702027812 */ /* 0x000fe400078ec0ff */
[----:B------:R-:W-:Y:S01]  /*10b40*/  SHF.R.U32.HI R3, RZ, 0x1, R3 ;  /* 0x00000001ff037819 */ /* 0x000fe20000011603 */
[----:B------:R-:W-:Y:S01]  /*10b50*/  UIMAD UR7, UR15, UR13, UR7 ;  /* 0x0000000d0f0772a4 */ /* 0x000fe2000f8e0207 */
[----:B------:R-:W-:-:S02]  /*10b60*/  LOP3.LUT R31, R31, 0x40, R2, 0xe2, !PT ;  /* 0x000000401f1f7812 */ /* 0x000fc400078ee202 */
[----:B------:R-:W-:Y:S02]  /*10b70*/  IADD3 R2, RZ, -R3, -R2 ;  /* 0x80000003ff027210 */ /* 0x000fe40007ffe802 */
[----:B------:R-:W-:Y:S02]  /*10b80*/  LOP3.LUT R31, R34, R31, R3, 0xfe, !PT ;  /* 0x0000001f221f7212 */ /* 0x000fe400078efe03 */
[----:B------:R-:W-:Y:S01]  /*10b90*/  LOP3.LUT R28, R28, 0x6, R29, 0xf8, !PT ;  /* 0x000000061c1c7812 */ /* 0x000fe200078ef81d */
[----:B------:R-:W-:Y:S02]  /*10ba0*/  IMAD R30, R30, -0x40, R2 ;  /* 0xffffffc01e1e7824 */ /* 0x000fe400078e0202 */
[----:B------:R-:W-:Y:S01]  /*10bb0*/  IMAD.SHL.U32 R2, R4, 0x100, RZ ;  /* 0x0000010004027824 */ /* 0x000fe200078e00ff */
[----:B------:R-:W-:Y:S01]  /*10bc0*/  SHF.R.S32.HI R29, RZ, 0x1f, R28 ;  /* 0x0000001fff1d7819 */ /* 0x000fe2000001141c */
[----:B------:R-:W-:-:S03]  /*10bd0*/  IMAD.U32 R4, RZ, RZ, UR12 ;  /* 0x0000000cff047e24 */ /* 0x000fc6000f8e00ff */
[----:B------:R-:W-:Y:S01]  /*10be0*/  IADD3 R30, -R2, UR5, R30 ;  /* 0x00000005021e7c10 */ /* 0x000fe2000fffe11e */
[----:B------:R-:W-:Y:S01]  /*10bf0*/  IMAD.WIDE.U32 R4, R4, UR15, R28 ;  /* 0x0000000f04047c25 */ /* 0x000fe2000f8e001c */
[----:B------:R-:W-:Y:S01]  /*10c00*/  ISETP.GE.OR P0, PT, R2, UR5, P0 ;  /* 0x0000000502007c0c */ /* 0x000fe20008706670 */
[----:B------:R-:W-:Y:S02]  /*10c10*/  UIADD3 UR5, UR10, -UR9, URZ ;  /* 0x800000090a057290 */ /* 0x000fe4000fffe03f */
[----:B------:R-:W-:Y:S02]  /*10c20*/  VIADD R5, R5, UR7 ;  /* 0x0000000705057c36 */ /* 0x000fe40008000000 */
[----:B------:R-:W-:-:S04]  /*10c30*/  ULEA.HI UR5, UR5, UR9, URZ, 0x1f ;  /* 0x0000000905057291 */ /* 0x000fc8000f8ff83f */
[----:B------:R-:W-:-:S04]  /*10c40*/  USHF.R.U32.HI UR5, URZ, 0x2, UR5 ;  /* 0x000000023f057899 */ /* 0x000fc80008011605 */
[----:B------:R-:W-:Y:S02]  /*10c50*/  @UP1 ULOP3.LUT UR14, UR14, 0x1, UR5, 0x78, !UPT ;  /* 0x000000010e0e1892 */ /* 0x000fe4000f8e7805 */
[----:B------:R-:W-:-:S04]  /*10c60*/  UIMAD UR5, UR5, -0x7, UR10 ;  /* 0xfffffff9050578a4 */ /* 0x000fc8000f8e020a */
[----:B------:R-:W-:Y:S02]  /*10c70*/  IMAD.U32 R3, RZ, RZ, UR14 ;  /* 0x0000000eff037e24 */ /* 0x000fe4000f8e00ff */
[----:B------:R-:W-:-:S03]  /*10c80*/  IMAD.U32 R2, RZ, RZ, UR5 ;  /* 0x00000005ff027e24 */ /* 0x000fc6000f8e00ff */
[----:B------:R1:W-:Y:S04]  /*10c90*/  STL [R1+0x40c], R3 ;  /* 0x00040c0301007387 */ /* 0x0003e80000100800 */
[----:B------:R1:W-:Y:S01]  /*10ca0*/  STL [R1+0x408], R2 ;  /* 0x0004080201007387 */ /* 0x0003e20000100800 */
[----:B------:R-:W-:Y:S05]  /*10cb0*/  @P0 BRA `(.L_x_37) ;  /* 0x0000011c00980947 */ /* 0x000fea0003800000 */
[----:B------:R-:W1:Y:S01]  /*10cc0*/  LDC.64 R24, c[0x0][0x5c8] ;  /* 0x00017200ff187b82 */ /* 0x000e620000000a00 */
[----:B------:R-:W-:Y:S01]  /*10cd0*/  ULDC.64 UR8, c[0x0][0x5c0] ;  /* 0x0001700000087ab9 */ /* 0x000fe20000000a00 */
[----:B------:R-:W-:Y:S01]  /*10ce0*/  BSSY B0, `(.L_x_37) ;  /* 0x00011e3000007945 */ /* 0x000fe20003800000 */
[-C--:B-1----:R-:W-:Y:S01]  /*10cf0*/  IMAD R2, R35, R24.reuse, RZ ;  /* 0x0000001823027224 */ /* 0x082fe200078e02ff */
[----:B------:R-:W-:Y:S01]  /*10d00*/  SHF.L.U64.HI R27, R24, 0x3, R25 ;  /* 0x00000003181b7819 */ /* 0x000fe20000010219 */
[----:B------:R-:W-:-:S04]  /*10d10*/  IMAD.WIDE.U32 R4, R31, R24, R4 ;  /* 0x000000181f047225 */ /* 0x000fc800078e0004 */
[----:B------:R-:W-:Y:S01]  /*10d20*/  IMAD R2, R31, R25, R2 ;  /* 0x000000191f027224 */ /* 0x000fe200078e0202 */
[C---:B------:R-:W-:Y:S01]  /*10d30*/  LEA R26, P2, R24.reuse, R4, 0x7 ;  /* 0x00000004181a7211 */ /* 0x040fe200078438ff */
[----:B------:R-:W-:Y:S02]  /*10d40*/  IMAD.SHL.U32 R3, R24, 0x8, RZ ;  /* 0x0000000818037824 */ /* 0x000fe400078e00ff */
[----:B------:R-:W-:Y:S01]  /*10d50*/  IMAD.IADD R5, R5, 0x1, R2 ;  /* 0x0000000105057824 */ /* 0x000fe200078e0202 */
[C---:B------:R-:W-:Y:S02]  /*10d60*/  IADD3 R2, P5, R4.reuse, UR8, RZ ;  /* 0x0000000804027c10 */ /* 0x040fe4000ffbe0ff */
[----:B------:R-:W-:Y:S02]  /*10d70*/  IADD3 R4, P0, P1, R4, UR8, R3 ;  /* 0x0000000804047c10 */ /* 0x000fe4000f91e003 */
[----:B0-----:R-:W-:Y:S02]  /*10d80*/  LEA.HI.X R6, R24, R5, R25, 0x7, P2 ;  /* 0x0000000518067211 */ /* 0x001fe400010f3c19 */
[----:B------:R-:W-:-:S02]  /*10d90*/  IADD3 R24, P2, P3, R26, UR8, R3 ;  /* 0x000000081a187c10 */ /* 0x000fc4000fb5e003 */
[C---:B------:R-:W-:Y:S02]  /*10da0*/  IADD3.X R3, R5.reuse, UR9, RZ, P5, !PT ;  /* 0x0000000905037c10 */ /* 0x040fe4000affe4ff */
[----:B------:R-:W-:Y:S02]  /*10db0*/  FSETP.NEU.AND P5, PT, RZ, UR6, PT ;  /* 0x00000006ff007c0b */ /* 0x000fe4000bfad000 */
[----:B------:R-:W-:Y:S02]  /*10dc0*/  IADD3 R26, P6, R26, UR8, RZ ;  /* 0x000000081a1a7c10 */ /* 0x000fe4000ffde0ff */
[--C-:B------:R-:W-:Y:S02]  /*10dd0*/  IADD3.X R5, R5, UR9, R27.reuse, P0, P1 ;  /* 0x0000000905057c10 */ /* 0x100fe400087e241b */
[C---:B------:R-:W-:Y:S02]  /*10de0*/  IADD3.X R25, R6.reuse, UR9, R27, P2, P3 ;  /* 0x0000000906197c10 */ /* 0x040fe400097e641b */
[----:B------:R-:W-:-:S05]  /*10df0*/  IADD3.X R27, R6, UR9, RZ, P6, !PT ;  /* 0x00000009061b7c10 */ /* 0x000fca000b7fe4ff */
[----:B------:R-:W-:Y:S05]  /*10e00*/  @!P5 BRA `(.L_x_38) ;  /* 0x000000d000ccd947 */ /* 0x000fea0003800000 */
[----:B------:R-:W-:Y:S01]  /*10e10*/  R2UR UR7, R33 ;  /* 0x00000000210772ca */ /* 0x000fe200000e0000 */
[----:B------:R-:W-:Y:S01]  /*10e20*/  ULDC.64 UR8, c[0x0][0x5b8] ;  /* 0x00016e0000087ab9 */ /* 0x000fe20000000a00 */
[----:B------:R-:W-:Y:S01]  /*10e30*/  ISETP.GE.AND P3, PT, R30, 0x1, PT ;  /* 0x000000011e00780c */ /* 0x000fe20003f66270 */
[----:B------:R-:W-:Y:S02]  /*10e40*/  UIMAD UR5, UR11, UR8, URZ ;  /* 0x000000080b0572a4 */ /* 0x000fe4000f8e023f */
[----:B------:R-:W-:Y:S01]  /*10e50*/  IMAD.U32 R6, RZ, RZ, UR8 ;  /* 0x00000008ff067e24 */ /* 0x000fe2000f8e00ff */
[----:B------:R-:W-:Y:S01]  /*10e60*/  BSSY B1, `(.L_x_39) ;  /* 0x0000010000017945 */ /* 0x000fe20003800000 */
[----:B------:R-:W-:-:S06]  /*10e70*/  ULDC.64 UR10, c[0x0][0x5a8] ;  /* 0x00016a00000a7ab9 */ /* 0x000fcc0000000a00 */
[----:B------:R-:W-:Y:S02]  /*10e80*/  UIMAD UR5, UR7, UR9, UR5 ;  /* 0x00000009070572a4 */ /* 0x000fe4000f8e0205 */
[----:B------:R-:W-:Y:S01]  /*10e90*/  IMAD.WIDE.U32 R28, R6, UR7, R28 ;  /* 0x00000007061c7c25 */ /* 0x000fe2000f8e001c */
[----:B------:R-:W-:-:S03]  /*10ea0*/  ULDC.64 UR8, c[0x0][0x5b0] ;  /* 0x00016c0000087ab9 */ /* 0x000fc60000000a00 */
[----:B------:R-:W-:Y:S02]  /*10eb0*/  IMAD.MOV.U32 R32, RZ, RZ, R28 ;  /* 0x000000ffff207224 */ /* 0x000fe400078e001c */
[----:B------:R-:W-:Y:S02]  /*10ec0*/  VIADD R33, R29, UR5 ;  /* 0x000000051d217c36 */ /* 0x000fe40008000000 */
[----:B------:R-:W-:Y:S02]  /*10ed0*/  IMAD R6, R35, UR8, RZ ;  /* 0x0000000823067c24 */ /* 0x000fe4000f8e02ff */
[----:B------:R-:W-:-:S04]  /*10ee0*/  IMAD.WIDE.U32 R28, R31, UR8, R32 ;  /* 0x000000081f1c7c25 */ /* 0x000fc8000f8e0020 */
[----:B------:R-:W-:Y:S01]  /*10ef0*/  IMAD R6, R31, UR9, R6 ;  /* 0x000000091f067c24 */ /* 0x000fe2000f8e0206 */
[----:B------:R-:W-:-:S04]  /*10f00*/  IADD3 R28, P0, R28, UR10, RZ ;  /* 0x0000000a1c1c7c10 */ /* 0x000fc8000ff1e0ff */
[--C-:B------:R-:W-:Y:S02]  /*10f10*/  IADD3.X R29, R29, UR11, R6.reuse, P0, !PT ;  /* 0x0000000b1d1d7c10 */ /* 0x100fe400087fe406 */
[----:B------:R-:W-:Y:S02]  /*10f20*/  ISETP.LT.OR P0, PT, R0, 0x1, !P3 ;  /* 0x000000010000780c */ /* 0x000fe40005f01670 */
[----:B------:R-:W-:-:S11]  /*10f30*/  PRMT R6, RZ, 0x7610, R6 ;  /* 0x00007610ff067816 */ /* 0x000fd60000000006 */
[----:B------:R-:W-:Y:S05]  /*10f40*/  @P0 BRA `(.L_x_40) ;  /* 0x0000000000040947 */ /* 0x000fea0003800000 */
[----:B------:R0:W5:Y:S02]  /*10f50*/  LDG.E.U8 R6, desc[UR60][R28.64] ;  /* 0x0000003c1c067981 */ /* 0x000164000c1e1100 */
.L_x_40:
[----:B------:R-:W-:Y:S05]  /*10f60*/  BSYNC B1 ;  /* 0x0000000000017941 */ /* 0x000fea0003800000 */
.L_x_39:
[----:B-----5:R-:W-:Y:S01]  /*10f70*/  LOP3.LUT R6, R6, 0xff, RZ, 0xc0, !PT ;  /* 0x000000ff06067812 */ /* 0x020fe200078ec0ff */
[----:B------:R-:W-:Y:S03]  /*10f80*/  BSSY B1, `(.L_x_41) ;  /* 0x000000b000017945 */ /* 0x000fe60003800000 */
[----:B------:R-:W-:-:S05]  /*10f90*/  F2FP.F16.E4M3.UNPACK_B R6, R6 ;  /* 0x00000006ff06723e */ /* 0x000fca00020006ff */
[----:B------:R-:W-:-:S05]  /*10fa0*/  HADD2.F32 R6, -RZ, R6.H0_H0 ;  /* 0x20000006ff067230 */ /* 0x000fca0000004100 */
[----:B------:R-:W-:-:S04]  /*10fb0*/  FMUL R6, R6, UR6 ;  /* 0x0000000606067c20 */ /* 0x000fc80008400000 */
[--C-:B------:R-:W-:Y:S01]  /*10fc0*/  FFMA R7, R7, UR4, R6.reuse ;  /* 0x0000000407077c23 */ /* 0x100fe20008000006 */
[----:B------:R-:W-:-:S04]  /*10fd0*/  PRMT R6, RZ, 0x7610, R6 ;  /* 0x00007610ff067816 */ /* 0x000fc80000000006 */
[----:B------:R-:W-:-:S05]  /*10fe0*/  F2FP.SATFINITE.E4M3.F32.PACK_AB_MERGE_C R7, RZ, R7, RZ ;  /* 0x00000007ff07723e */ /* 0x000fca00048070ff */
[----:B------:R1:W-:Y:S01]  /*10ff0*/  @!P0 STG.E.U8 desc[UR60][R2.64], R7 ;  /* 0x0000000702008986 */ /* 0x0003e2000c10113c */
[----:B------:R-:W-:-:S13]  /*11000*/  ISETP.LT.OR P0, PT, R0, 0x2, !P3 ;  /* 0x000000020000780c */ /* 0x000fda0005f01670 */
[----:B-1----:R-:W-:Y:S05]  /*11010*/  @P0 BRA `(.L_x_42) ;  /* 0x0000000000040947 */ /* 0x002fea0003800000 */
[----:B------:R1:W5:Y:S02]  /*11020*/  LDG.E.U8 R6, desc[UR60][R28.64+0x1] ;  /* 0x0000013c1c067981 */ /* 0x000364000c1e1100 */
.L_x_42:
[----:B------:R-:W-:Y:S05]  /*11030*/  BSYNC B1 ;  /* 0x0000000000017941 */ /* 0x000fea0003800000 */
.L_x_41:
[----:B-----5:R-:W-:Y:S01]  /*11040*/  LOP3.LUT R6, R6, 0xff, RZ, 0xc0, !PT ;  /* 0x000000ff06067812 */ /* 0x020fe200078ec0ff */
[----:B------:R-:W-:Y:S01]  /*11050*/  BSSY B1, `(.L_x_43) ;  /* 0x0000013000017945 */ /* 0x000fe20003800000 */
[----:B------:R-:W-:Y:S02]  /*11060*/  ISETP.GE.AND P2, PT, R30, 0x9, PT ;  /* 0x000000091e00780c */ /* 0x000fe40003f46270 */
[----:B------:R-:W-:-:S05]  /*11070*/  F2FP.F16.E4M3.UNPACK_B R6, R6 ;  /* 0x00000006ff06723e */ /* 0x000fca00020006ff */
[----:B------:R-:W-:-:S05]  /*11080*/  HADD2.F32 R6, -RZ, R6.H0_H0 ;  /* 0x20000006ff067230 */ /* 0x000fca0000004100 */
[----:B------:R-:W-:-:S04]  /*11090*/  FMUL R6, R6, UR6 ;  /* 0x0000000606067c20 */ /* 0x000fc80008400000 */
[----:B------:R-:W-:-:S05]  /*110a0*/  FFMA R8, R8, UR4, R6 ;  /* 0x0000000408087c23 */ /* 0x000fca0008000006 */
[----:B------:R-:W-:-:S05]  /*110b0*/  F2FP.SATFINITE.E4M3.F32.PACK_AB_MERGE_C R8, RZ, R8, RZ ;  /* 0x00000008ff08723e */ /* 0x000fca00048070ff */
[----:B------:R2:W-:Y:S01]  /*110c0*/  @!P0 STG.E.U8 desc[UR60][R2.64+0x1], R8 ;  /* 0x0000010802008986 */ /* 0x0005e2000c10113c */
[----:B------:R-:W-:-:S05]  /*110d0*/  IADD3 R6, P0, R31, 0x8, RZ ;  /* 0x000000081f067810 */ /* 0x000fca0007f1e0ff */
[----:B------:R-:W-:-:S04]  /*110e0*/  IMAD.X R7, RZ, RZ, R35, P0 ;  /* 0x000000ffff077224 */ /* 0x000fc800000e0623 */
[----:B------:R-:W-:-:S04]  /*110f0*/  IMAD R7, R7, UR8, RZ ;  /* 0x0000000807077c24 */ /* 0x000fc8000f8e02ff */
[C---:B--2---:R-:W-:Y:S02]  /*11100*/  IMAD R8, R6.reuse, UR9, R7 ;  /* 0x0000000906087c24 */ /* 0x044fe4000f8e0207 */
[----:B------:R-:W-:-:S03]  /*11110*/  IMAD.WIDE.U32 R6, R6, UR8, R32 ;  /* 0x0000000806067c25 */ /* 0x000fc6000f8e0020 */
[----:B------:R-:W-:-:S04]  /*11120*/  IADD3 R6, P0, R6, UR10, RZ ;  /* 0x0000000a06067c10 */ /* 0x000fc8000ff1e0ff */
[--C-:B------:R-:W-:Y:S02]  /*11130*/  IADD3.X R7, R7, UR11, R8.reuse, P0, !PT ;  /* 0x0000000b07077c10 */ /* 0x100fe400087fe408 */
[----:B------:R-:W-:Y:S02]  /*11140*/  ISETP.LT.OR P0, PT, R0, 0x1, !P2 ;  /* 0x000000010000780c */ /* 0x000fe40005701670 */
[----:B------:R-:W-:-:S11]  /*11150*/  PRMT R8, RZ, 0x7610, R8 ;  /* 0x00007610ff087816 */ /* 0x000fd60000000008 */
[----:B------:R-:W-:Y:S05]  /*11160*/  @P0 BRA `(.L_x_44) ;  /* 0x0000000000040947 */ /* 0x000fea0003800000 */
[----:B------:R2:W5:Y:S02]  /*11170*/  LDG.E.U8 R8, desc[UR60][R6.64] ;  /* 0x0000003c06087981 */ /* 0x000564000c1e1100 */
.L_x_44:
[----:B------:R-:W-:Y:S05]  /*11180*/  BSYNC B1 ;  /* 0x0000000000017941 */ /* 0x000fea0003800000 */
.L_x_43:
        /* <DEDUP_REMOVED lines=10> */
[----:B---3--:R-:W-:Y:S05]  /*11230*/  @P0 BRA `(.L_x_46) ;  /* 0x0000000000040947 */ /* 0x008fea0003800000 */
[----:B------:R3:W5:Y:S02]  /*11240*/  LDG.E.U8 R8, desc[UR60][R6.64+0x1] ;  /* 0x0000013c06087981 */ /* 0x000764000c1e1100 */
.L_x_46:
[----:B------:R-:W-:Y:S05]  /*11250*/  BSYNC B1 ;  /* 0x0000000000017941 */ /* 0x000fea0003800000 */
.L_x_45:
[----:B-----5:R-:W-:Y:S01]  /*11260*/  LOP3.LUT R8, R8, 0xff, RZ, 0xc0, !PT ;  /* 0x000000ff08087812 */ /* 0x020fe200078ec0ff */
[----:B------:R-:W-:Y:S01]  /*11270*/  BSSY B1, `(.L_x_47) ;  /* 0x000000b000017945 */ /* 0x000fe20003800000 */
[----:B------:R-:W-:Y:S02]  /*11280*/  ISETP.LT.OR P1, PT, R0, 0x9, !P3 ;  /* 0x000000090000780c */ /* 0x000fe40005f21670 */
[----:B------:R-:W-:-:S05]  /*11290*/  F2FP.F16.E4M3.UNPACK_B R8, R8 ;  /* 0x00000008ff08723e */ /* 0x000fca00020006ff */
[----:B------:R-:W-:-:S05]  /*112a0*/  HADD2.F32 R8, -RZ, R8.H0_H0 ;  /* 0x20000008ff087230 */ /* 0x000fca0000004100 */
[----:B------:R-:W-:-:S04]  /*112b0*/  FMUL R8, R8, UR6 ;  /* 0x0000000608087c20 */ /* 0x000fc80008400000 */
[--C-:B------:R-:W-:Y:S01]  /*112c0*/  FFMA R10, R10, UR4, R8.reuse ;  /* 0x000000040a0a7c23 */ /* 0x100fe20008000008 */
[----:B------:R-:W-:-:S04]  /*112d0*/  PRMT R8, RZ, 0x7610, R8 ;  /* 0x00007610ff087816 */ /* 0x000fc80000000008 */
[----:B------:R-:W-:-:S05]  /*112e0*/  F2FP.SATFINITE.E4M3.F32.PACK_AB_MERGE_C R10, RZ, R10, RZ ;  /* 0x0000000aff0a723e */ /* 0x000fca00048070ff */
[----:B------:R4:W-:Y:S01]  /*112f0*/  @!P0 STG.E.U8 desc[UR60][R4.64+0x1], R10 ;  /* 0x0000010a04008986 */ /* 0x0009e2000c10113c */
[----:B------:R-:W-:Y:S05]  /*11300*/  @P1 BRA `(.L_x_48) ;  /* 0x0000000000041947 */ /* 0x000fea0003800000 */
[----:B------:R0:W5:Y:S02]  /*11310*/  LDG.E.U8 R8, desc[UR60][R28.64+0x8] ;  /* 0x0000083c1c087981 */ /* 0x000164000c1e1100 */
.L_x_48:
[----:B------:R-:W-:Y:S05]  /*11320*/  BSYNC B1 ;  /* 0x0000000000017941 */ /* 0x000fea0003800000 */
.L_x_47:
        /* <DEDUP_REMOVED lines=12> */
.L_x_50:
[----:B------:R-:W-:Y:S05]  /*113f0*/  BSYNC B1 ;  /* 0x0000000000017941 */ /* 0x000fea0003800000 */
.L_x_49:
        /* <DEDUP_REMOVED lines=12> */
.L_x_52:
[----:B------:R-:W-:Y:S05]  /*114c0*/  BSYNC B1 ;  /* 0x0000000000017941 */ /* 0x000fea0003800000 */
.L_x_51:
        /* <DEDUP_REMOVED lines=12> */
.L_x_54:
[----:B------:R-:W-:Y:S05]  /*11590*/  BSYNC B1 ;  /* 0x0000000000017941 */ /* 0x000fea0003800000 */
.L_x_53:
[----:B-----5:R-:W-:Y:S01]  /*115a0*/  LOP3.LUT R9, R8, 0xff, RZ, 0xc0, !PT ;  /* 0x000000ff08097812 */ /* 0x020fe200078ec0ff */
[----:B------:R-:W-:Y:S01]  /*115b0*/  BSSY B1, `(.L_x_55) ;  /* 0x0000013000017945 */ /* 0x000fe20003800000 */
[----:B------:R-:W-:Y:S02]  /*115c0*/  IADD3 R8, P1, R31, 0x80, RZ ;  /* 0x000000801f087810 */ /* 0x000fe40007f3e0ff */
[----:B------:R-:W-:-:S05]  /*115d0*/  F2FP.F16.E4M3.UNPACK_B R9, R9 ;  /* 0x00000009ff09723e */ /* 0x000fca00020006ff */
[----:B----4-:R-:W-:Y:S02]  /*115e0*/  HADD2.F32 R10, -RZ, R9.H0_H0 ;  /* 0x20000009ff0a7230 */ /* 0x010fe40000004100 */
[----:B------:R-:W-:-:S03]  /*115f0*/  IMAD.X R9, RZ, RZ, R35, P1 ;  /* 0x000000ffff097224 */ /* 0x000fc600008e0623 */
[----:B------:R-:W-:Y:S01]  /*11600*/  FMUL R10, R10, UR6 ;  /* 0x000000060a0a7c20 */ /* 0x000fe20008400000 */
[----:B------:R-:W-:-:S03]  /*11610*/  IMAD R9, R9, UR8, RZ ;  /* 0x0000000809097c24 */ /* 0x000fc6000f8e02ff */
[----:B------:R-:W-:Y:S01]  /*11620*/  FFMA R10, R14, UR4, R10 ;  /* 0x000000040e0a7c23 */ /* 0x000fe2000800000a */
[C---:B0-----:R-:W-:Y:S02]  /*11630*/  IMAD R11, R8.reuse, UR9, R9 ;  /* 0x00000009080b7c24 */ /* 0x041fe4000f8e0209 */
[----:B------:R-:W-:Y:S02]  /*11640*/  IMAD.WIDE.U32 R8, R8, UR8, R32 ;  /* 0x0000000808087c25 */ /* 0x000fe4000f8e0020 */
[----:B------:R-:W-:Y:S02]  /*11650*/  F2FP.SATFINITE.E4M3.F32.PACK_AB_MERGE_C R10, RZ, R10, RZ ;  /* 0x0000000aff0a723e */ /* 0x000fe400048070ff */
[----:B------:R-:W-:-:S03]  /*11660*/  IADD3 R8, P1, R8, UR10, RZ ;  /* 0x0000000a08087c10 */ /* 0x000fc6000ff3e0ff */
[----:B------:R0:W-:Y:S01]  /*11670*/  @!P0 STG.E.U8 desc[UR60][R4.64+0x9], R10 ;  /* 0x0000090a04008986 */ /* 0x0001e2000c10113c */
[----:B------:R-:W-:Y:S02]  /*11680*/  IADD3.X R9, R9, UR11, R11, P1, !PT ;  /* 0x0000000b09097c10 */ /* 0x000fe40008ffe40b */
[----:B------:R-:W-:-:S04]  /*11690*/  ISETP.GE.AND P1, PT, R30, 0x81, PT ;  /* 0x000000811e00780c */ /* 0x000fc80003f26270 */
[----:B------:R-:W-:Y:S02]  /*116a0*/  ISETP.LT.OR P6, PT, R0, 0x1, !P1 ;  /* 0x000000010000780c */ /* 0x000fe40004fc1670 */
[----:B0-----:R-:W-:-:S11]  /*116b0*/  PRMT R10, RZ, 0x7610, R10 ;  /* 0x00007610ff0a7816 */ /* 0x001fd6000000000a */
[----:B------:R-:W-:Y:S05]  /*116c0*/  @P6 BRA `(.L_x_56) ;  /* 0x0000000000046947 */ /* 0x000fea0003800000 */
[----:B------:R0:W5:Y:S02]  /*116d0*/  LDG.E.U8 R10, desc[UR60][R8.64] ;  /* 0x0000003c080a7981 */ /* 0x000164000c1e1100 */
.L_x_56:
[----:B------:R-:W-:Y:S05]  /*116e0*/  BSYNC B1 ;  /* 0x0000000000017941 */ /* 0x000fea0003800000 */
.L_x_55:
        /* <DEDUP_REMOVED lines=12> */
.L_x_58:
[----:B------:R-:W-:Y:S05]  /*117b0*/  BSYNC B1 ;  /* 0x0000000000017941 */ /* 0x000fea0003800000 */
.L_x_57:
[----:B-----5:R-:W-:Y:S01]  /*117c0*/  LOP3.LUT R10, R10, 0xff, RZ, 0xc0, !PT ;  /* 0x000000ff0a0a7812 */ /* 0x020fe200078ec0ff */
[----:B------:R-:W-:Y:S01]  /*117d0*/  BSSY B1, `(.L_x_59) ;  /* 0x0000013000017945 */ /* 0x000fe20003800000 */
[----:B------:R-:W-:Y:S02]  /*117e0*/  IADD3 R31, P0, R31, 0x88, RZ ;  /* 0x000000881f1f7810 */ /* 0x000fe40007f1e0ff */
[----:B------:R-:W-:Y:S02]  /*117f0*/  F2FP.F16.E4M3.UNPACK_B R10, R10 ;  /* 0x0000000aff0a723e */ /* 0x000fe400020006ff */
[----:B------:R-:W-:Y:S01]  /*11800*/  PRMT R12, RZ, 0x7610, R12 ;  /* 0x00007610ff0c7816 */ /* 0x000fe2000000000c */
[----:B------:R-:W-:Y:S02]  /*11810*/  IMAD.X R34, RZ, RZ, R35, P0 ;  /* 0x000000ffff227224 */ /* 0x000fe400000e0623 */
[----:B------:R-:W-:Y:S02]  /*11820*/  HADD2.F32 R10, -RZ, R10.H0_H0 ;  /* 0x2000000aff0a7230 */ /* 0x000fe40000004100 */
[----:B------:R-:W-:-:S02]  /*11830*/  IMAD R34, R34, UR8, RZ ;  /* 0x0000000822227c24 */ /* 0x000fc4000f8e02ff */
[----:B------:R-:W-:-:S04]  /*11840*/  IMAD.WIDE.U32 R32, R31, UR8, R32 ;  /* 0x000000081f207c25 */ /* 0x000fc8000f8e0020 */
[----:B------:R-:W-:Y:S01]  /*11850*/  FMUL R10, R10, UR6 ;  /* 0x000000060a0a7c20 */ /* 0x000fe20008400000 */
[----:B------:R-:W-:-:S03]  /*11860*/  IMAD R31, R31, UR9, R34 ;  /* 0x000000091f1f7c24 */ /* 0x000fc6000f8e0222 */
[----:B------:R-:W-:Y:S01]  /*11870*/  FFMA R16, R16, UR4, R10 ;  /* 0x0000000410107c23 */ /* 0x000fe2000800000a */
[----:B------:R-:W-:-:S04]  /*11880*/  IADD3 R10, P0, R32, UR10, RZ ;  /* 0x0000000a200a7c10 */ /* 0x000fc8000ff1e0ff */
[----:B------:R-:W-:Y:S02]  /*11890*/  F2FP.SATFINITE.E4M3.F32.PACK_AB_MERGE_C R16, RZ, R16, RZ ;  /* 0x00000010ff10723e */ /* 0x000fe400048070ff */
[----:B------:R-:W-:Y:S02]  /*118a0*/  IADD3.X R11, R33, UR11, R31, P0, !PT ;  /* 0x0000000b210b7c10 */ /* 0x000fe400087fe41f */
[----:B------:R-:W-:Y:S01]  /*118b0*/  ISETP.GE.AND P0, PT, R30, 0x89, PT ;  /* 0x000000891e00780c */ /* 0x000fe20003f06270 */
[----:B------:R0:W-:Y:S03]  /*118c0*/  @!P5 STG.E.U8 desc[UR60][R26.64+0x1], R16 ;  /* 0x000001101a00d986 */ /* 0x0001e6000c10113c */
[----:B------:R-:W-:-:S13]  /*118d0*/  ISETP.LT.OR P5, PT, R0, 0x1, !P0 ;  /* 0x000000010000780c */ /* 0x000fda00047a1670 */
[----:B0-----:R-:W-:Y:S05]  /*118e0*/  @P5 BRA `(.L_x_60) ;  /* 0x0000000000045947 */ /* 0x001fea0003800000 */
[----:B------:R0:W5:Y:S02]  /*118f0*/  LDG.E.U8 R12, desc[UR60][R10.64] ;  /* 0x0000003c0a0c7981 */ /* 0x000164000c1e1100 */
.L_x_60:
[----:B------:R-:W-:Y:S05]  /*11900*/  BSYNC B1 ;  /* 0x0000000000017941 */ /* 0x000fea0003800000 */
.L_x_59:
        /* <DEDUP_REMOVED lines=12> */
.L_x_62:
[----:B------:R-:W-:Y:S05]  /*119d0*/  BSYNC B1 ;  /* 0x0000000000017941 */ /* 0x000fea0003800000 */
.L_x_61:
        /* <DEDUP_REMOVED lines=12> */
.L_x_64:
[----:B------:R-:W-:Y:S05]  /*11aa0*/  BSYNC B1 ;  /* 0x0000000000017941 */ /* 0x000fea0003800000 */
.L_x_63:
        /* <DEDUP_REMOVED lines=12> */
.L_x_66:
[----:B------:R-:W-:Y:S05]  /*11b70*/  BSYNC B1 ;  /* 0x0000000000017941 */ /* 0x000fea0003800000 */
.L_x_65:
        /* <DEDUP_REMOVED lines=12> */
.L_x_68:
[----:B------:R-:W-:Y:S05]  /*11c40*/  BSYNC B1 ;  /* 0x0000000000017941 */ /* 0x000fea0003800000 */
.L_x_67:
        /* <DEDUP_REMOVED lines=12> */
.L_x_70:
[----:B------:R-:W-:Y:S05]  /*11d10*/  BSYNC B1 ;  /* 0x0000000000017941 */ /* 0x000fea0003800000 */
.L_x_69:
        /* <DEDUP_REMOVED lines=12> */
.L_x_72:
[----:B------:R-:W-:Y:S05]  /*11de0*/  BSYNC B1 ;  /* 0x0000000000017941 */ /* 0x000fea0003800000 */
.L_x_71:
        /* <DEDUP_REMOVED lines=12> */
.L_x_74:
[----:B------:R-:W-:Y:S05]  /*11eb0*/  BSYNC B1 ;  /* 0x0000000000017941 */ /* 0x000fea0003800000 */
.L_x_73:
        /* <DEDUP_REMOVED lines=12> */
.L_x_76:
[----:B------:R-:W-:Y:S05]  /*11f80*/  BSYNC B1 ;  /* 0x0000000000017941 */ /* 0x000fea0003800000 */
.L_x_75:
        /* <DEDUP_REMOVED lines=12> */
.L_x_78:
[----:B------:R-:W-:Y:S05]  /*12050*/  BSYNC B1 ;  /* 0x0000000000017941 */ /* 0x000fea0003800000 */
.L_x_77:
        /* <DEDUP_REMOVED lines=12> */
.L_x_80:
[----:B------:R-:W-:Y:S05]  /*12120*/  BSYNC B1 ;  /* 0x0000000000017941 */ /* 0x000fea0003800000 */
.L_x_79:
        /* <DEDUP_REMOVED lines=12> */
.L_x_82:
[----:B------:R-:W-:Y:S05]  /*121f0*/  BSYNC B1 ;  /* 0x0000000000017941 */ /* 0x000fea0003800000 */
.L_x_81:
        /* <DEDUP_REMOVED lines=12> */
.L_x_84:
[----:B------:R-:W-:Y:S05]  /*122c0*/  BSYNC B1 ;  /* 0x0000000000017941 */ /* 0x000fea0003800000 */
.L_x_83:
        /* <DEDUP_REMOVED lines=12> */
.L_x_86:
[----:B------:R-:W-:Y:S05]  /*12390*/  BSYNC B1 ;  /* 0x0000000000017941 */ /* 0x000fea0003800000 */
.L_x_85:
[----:B------:R-:W2:Y:S01]  /*123a0*/  LDL.LU R13, [R1+0x80] ;  /* 0x00008000010d7983 */ /* 0x000ea20000300800 */
[----:B-----5:R-:W-:Y:S01]  /*123b0*/  LOP3.LUT R12, R12, 0xff, RZ, 0xc0, !PT ;  /* 0x000000ff0c0c7812 */ /* 0x020fe200078ec0ff */
[----:B------:R-:W-:Y:S01]  /*123c0*/  BSSY B1, `(.L_x_87) ;  /* 0x000000b000017945 */ /* 0x000fe20003800000 */
[----:B------:R-:W-:Y:S02]  /*123d0*/  ISETP.LT.OR P5, PT, R0, 0x11, !P1 ;  /* 0x000000110000780c */ /* 0x000fe40004fa1670 */
[----:B------:R-:W-:-:S05]  /*123e0*/  F2FP.F16.E4M3.UNPACK_B R12, R12 ;  /* 0x0000000cff0c723e */ /* 0x000fca00020006ff */
[----:B------:R-:W-:-:S05]  /*123f0*/  HADD2.F32 R12, -RZ, R12.H0_H0 ;  /* 0x2000000cff0c7230 */ /* 0x000fca0000004100 */
[----:B------:R-:W-:-:S04]  /*12400*/  FMUL R12, R12, UR6 ;  /* 0x000000060c0c7c20 */ /* 0x000fc80008400000 */
[----:B--2---:R-:W-:-:S05]  /*12410*/  FFMA R12, R13, UR4, R12 ;  /* 0x000000040d0c7c23 */ /* 0x004fca000800000c */
[----:B------:R-:W-:Y:S02]  /*12420*/  F2FP.SATFINITE.E4M3.F32.PACK_AB_MERGE_C R13, RZ, R12, RZ ;  /* 0x0000000cff0d723e */ /* 0x000fe400048070ff */
[----:B------:R-:W-:-:S03]  /*12430*/  PRMT R12, RZ, 0x7610, R12 ;  /* 0x00007610ff0c7816 */ /* 0x000fc6000000000c */
[----:B------:R2:W-:Y:S01]  /*12440*/  @!P6 STG.E.U8 desc[UR60][R4.64+0x19], R13 ;  /* 0x0000190d0400e986 */ /* 0x0005e2000c10113c */
[----:B------:R-:W-:Y:S05]  /*12450*/  @P5 BRA `(.L_x_88) ;  /* 0x0000000000045947 */ /* 0x000fea0003800000 */
[----:B------:R0:W5:Y:S02]  /*12460*/  LDG.E.U8 R12, desc[UR60][R8.64+0x10] ;  /* 0x0000103c080c7981 */ /* 0x000164000c1e1100 */
.L_x_88:
[----:B------:R-:W-:Y:S05]  /*12470*/  BSYNC B1 ;  /* 0x0000000000017941 */ /* 0x000fea0003800000 */
.L_x_87:
[----:B--2---:R-:W2:Y:S01]  /*12480*/  LDL.LU R13, [R1+0x84] ;  /* 0x00008400010d7983 */ /* 0x004ea20000300800 */
        /* <DEDUP_REMOVED lines=12> */
.L_x_90:
[----:B------:R-:W-:Y:S05]  /*12550*/  BSYNC B1 ;  /* 0x0000000000017941 */ /* 0x000fea0003800000 */
.L_x_89:
        /* <DEDUP_REMOVED lines=13> */
.L_x_92:
[----:B------:R-:W-:Y:S05]  /*12630*/  BSYNC B1 ;  /* 0x0000000000017941 */ /* 0x000fea0003800000 */
.L_x_91:
        /* <DEDUP_REMOVED lines=13> */
.L_x_94:
[----:B------:R-:W-:Y:S05]  /*12710*/  BSYNC B1 ;  /* 0x0000000000017941 */ /* 0x000fea0003800000 */
.L_x_93:
        /* <DEDUP_REMOVED lines=13> */
.L_x_96:
[----:B------:R-:W-:Y:S05]  /*127f0*/  BSYNC B1 ;  /* 0x0000000000017941 */ /* 0x000fea0003800000 */
.L_x_95:
        /* <DEDUP_REMOVED lines=13> */
.L_x_98:
[----:B------:R-:W-:Y:S05]  /*128d0*/  BSYNC B1 ;  /* 0x0000000000017941 */ /* 0x000fea0003800000 */
.L_x_97:
        /* <DEDUP_REMOVED lines=13> */
.L_x_100:
[----:B------:R-:W-:Y:S05]  /*129b0*/  BSYNC B1 ;  /* 0x0000000000017941 */ /* 0x000fea0003800000 */
.L_x_99:
        /* <DEDUP_REMOVED lines=13> */
.L_x_102:
[----:B------:R-:W-:Y:S05]  /*12a90*/  BSYNC B1 ;  /* 0x0000000000017941 */ /* 0x000fea0003800000 */
.L_x_101:
        /* <DEDUP_REMOVED lines=13> */
.L_x_104:
[----:B------:R-:W-:Y:S05]  /*12b70*/  BSYNC B1 ;  /* 0x0000000000017941 */ /* 0x000fea0003800000 */
.L_x_103:
        /* <DEDUP_REMOVED lines=13> */
.L_x_106:
[----:B------:R-:W-:Y:S05]  /*12c50*/  BSYNC B1 ;  /* 0x0000000000017941 */ /* 0x000fea0003800000 */
.L_x_105:
        /* <DEDUP_REMOVED lines=13> */
.L_x_108:
[----:B------:R-:W-:Y:S05]  /*12d30*/  BSYNC B1 ;  /* 0x0000000000017941 */ /* 0x000fea0003800000 */
.L_x_107:
        /* <DEDUP_REMOVED lines=13> */
.L_x_110:
[----:B------:R-:W-:Y:S05]  /*12e10*/  BSYNC B1 ;  /* 0x0000000000017941 */ /* 0x000fea0003800000 */
.L_x_109:
        /* <DEDUP_REMOVED lines=13> */
.L_x_112:
[----:B------:R-:W-:Y:S05]  /*12ef0*/  BSYNC B1 ;  /* 0x0000000000017941 */ /* 0x000fea0003800000 */
.L_x_111:
        /* <DEDUP_REMOVED lines=13> */
.L_x_114:
[----:B------:R-:W-:Y:S05]  /*12fd0*/  BSYNC B1 ;  /* 0x0000000000017941 */ /* 0x000fea0003800000 */
.L_x_113:
        /* <DEDUP_REMOVED lines=13> */
.L_x_116:
[----:B------:R-:W-:Y:S05]  /*130b0*/  BSYNC B1 ;  /* 0x0000000000017941 */ /* 0x000fea0003800000 */
.L_x_115:
        /* <DEDUP_REMOVED lines=13> */
.L_x_118:
[----:B------:R-:W-:Y:S05]  /*13190*/  BSYNC B1 ;  /* 0x0000000000017941 */ /* 0x000fea0003800000 */
.L_x_117:
        /* <DEDUP_REMOVED lines=13> */
.L_x_120:
[----:B------:R-:W-:Y:S05]  /*13270*/  BSYNC B1 ;  /* 0x0000000000017941 */ /* 0x000fea0003800000 */
.L_x_119:
        /* <DEDUP_REMOVED lines=13> */
.L_x_122:
[----:B------:R-:W-:Y:S05]  /*13350*/  BSYNC B1 ;  /* 0x0000000000017941 */ /* 0x000fea0003800000 */
.L_x_121:
        /* <DEDUP_REMOVED lines=13> */
.L_x_124:
[----:B------:R-:W-:Y:S05]  /*13430*/  BSYNC B1 ;  /* 0x0000000000017941 */ /* 0x000fea0003800000 */
.L_x_123:
        /* <DEDUP_REMOVED lines=13> */
.L_x_126:
[----:B------:R-:W-:Y:S05]  /*13510*/  BSYNC B1 ;  /* 0x0000000000017941 */ /* 0x000fea0003800000 */
.L_x_125:
        /* <DEDUP_REMOVED lines=13> */
.L_x_128:
[----:B------:R-:W-:Y:S05]  /*135f0*/  BSYNC B1 ;  /* 0x0000000000017941 */ /* 0x000fea0003800000 */
.L_x_127:
        /* <DEDUP_REMOVED lines=13> */
.L_x_130:
[----:B------:R-:W-:Y:S05]  /*136d0*/  BSYNC B1 ;  /* 0x0000000000017941 */ /* 0x000fea0003800000 */
.L_x_129:
        /* <DEDUP_REMOVED lines=13> */
.L_x_132:
[----:B------:R-:W-:Y:S05]  /*137b0*/  BSYNC B1 ;  /* 0x0000000000017941 */ /* 0x000fea0003800000 */
.L_x_131:
        /* <DEDUP_REMOVED lines=13> */
.L_x_134:
[----:B------:R-:W-:Y:S05]  /*13890*/  BSYNC B1 ;  /* 0x0000000000017941 */ /* 0x000fea0003800000 */
.L_x_133:
        /* <DEDUP_REMOVED lines=13> */
.L_x_136:
[----:B------:R-:W-:Y:S05]  /*13970*/  BSYNC B1 ;  /* 0x0000000000017941 */ /* 0x000fea0003800000 */
.L_x_135:
        /* <DEDUP_REMOVED lines=13> */
.L_x_138:
[----:B------:R-:W-:Y:S05]  /*13a50*/  BSYNC B1 ;  /* 0x0000000000017941 */ /* 0x000fea0003800000 */
.L_x_137:
        /* <DEDUP_REMOVED lines=13> */
.L_x_140:
[----:B------:R-:W-:Y:S05]  /*13b30*/  BSYNC B1 ;  /* 0x0000000000017941 */ /* 0x000fea0003800000 */
.L_x_139:
        /* <DEDUP_REMOVED lines=13> */
.L_x_142:
[----:B------:R-:W-:Y:S05]  /*13c10*/  BSYNC B1 ;  /* 0x0000000000017941 */ /* 0x000fea0003800000 */
.L_x_141:
        /* <DEDUP_REMOVED lines=13> */
.L_x_144:
[----:B------:R-:W-:Y:S05]  /*13cf0*/  BSYNC B1 ;  /* 0x0000000000017941 */ /* 0x000fea0003800000 */
.L_x_143:
        /* <DEDUP_REMOVED lines=13> */
.L_x_146:
[----:B------:R-:W-:Y:S05]  /*13dd0*/  BSYNC B1 ;  /* 0x0000000000017941 */ /* 0x000fea0003800000 */
.L_x_145:
        /* <DEDUP_REMOVED lines=13> */
.L_x_148:
[----:B------:R-:W-:Y:S05]  /*13eb0*/  BSYNC B1 ;  /* 0x0000000000017941 */ /* 0x000fea0003800000 */
.L_x_147:
        /* <DEDUP_REMOVED lines=13> */
.L_x_150:
[----:B------:R-:W-:Y:S05]  /*13f90*/  BSYNC B1 ;  /* 0x0000000000017941 */ /* 0x000fea0003800000 */
.L_x_149:
        /* <DEDUP_REMOVED lines=13> */
.L_x_152:
[----:B------:R-:W-:Y:S05]  /*14070*/  BSYNC B1 ;  /* 0x0000000000017941 */ /* 0x000fea0003800000 */
.L_x_151:
        /* <DEDUP_REMOVED lines=13> */
.L_x_154:
[----:B------:R-:W-:Y:S05]  /*14150*/  BSYNC B1 ;  /* 0x0000000000017941 */ /* 0x000fea0003800000 */
.L_x_153:
        /* <DEDUP_REMOVED lines=13> */
.L_x_156:
[----:B------:R-:W-:Y:S05]  /*14230*/  BSYNC B1 ;  /* 0x0000000000017941 */ /* 0x000fea0003800000 */
.L_x_155:
        /* <DEDUP_REMOVED lines=13> */
.L_x_158:
[----:B------:R-:W-:Y:S05]  /*14310*/  BSYNC B1 ;  /* 0x0000000000017941 */ /* 0x000fea0003800000 */
.L_x_157:
        /* <DEDUP_REMOVED lines=13> */
.L_x_160:
[----:B------:R-:W-:Y:S05]  /*143f0*/  BSYNC B1 ;  /* 0x0000000000017941 */ /* 0x000fea0003800000 */
.L_x_159:
        /* <DEDUP_REMOVED lines=13> */
.L_x_162:
[----:B------:R-:W-:Y:S05]  /*144d0*/  BSYNC B1 ;  /* 0x0000000000017941 */ /* 0x000fea0003800000 */
.L_x_161:
        /* <DEDUP_REMOVED lines=13> */
.L_x_164:
[----:B------:R-:W-:Y:S05]  /*145b0*/  BSYNC B1 ;  /* 0x0000000000017941 */ /* 0x000fea0003800000 */
.L_x_163:
        /* <DEDUP_REMOVED lines=13> */
.L_x_166:
[----:B------:R-:W-:Y:S05]  /*14690*/  BSYNC B1 ;  /* 0x0000000000017941 */ /* 0x000fea0003800000 */
.L_x_165:
        /* <DEDUP_REMOVED lines=13> */
.L_x_168:
[----:B------:R-:W-:Y:S05]  /*14770*/  BSYNC B1 ;  /* 0x0000000000017941 */ /* 0x000fea0003800000 */
.L_x_167:
        /* <DEDUP_REMOVED lines=13> */
.L_x_170:
[----:B------:R-:W-:Y:S05]  /*14850*/  BSYNC B1 ;  /* 0x0000000000017941 */ /* 0x000fea0003800000 */
.L_x_169:
        /* <DEDUP_REMOVED lines=13> */
.L_x_172:
[----:B------:R-:W-:Y:S05]  /*14930*/  BSYNC B1 ;  /* 0x0000000000017941 */ /* 0x000fea0003800000 */
.L_x_171:
        /* <DEDUP_REMOVED lines=13> */
.L_x_174:
[----:B------:R-:W-:Y:S05]  /*14a10*/  BSYNC B1 ;  /* 0x0000000000017941 */ /* 0x000fea0003800000 */
.L_x_173:
        /* <DEDUP_REMOVED lines=13> */
.L_x_176:
[----:B------:R-:W-:Y:S05]  /*14af0*/  BSYNC B1 ;  /* 0x0000000000017941 */ /* 0x000fea0003800000 */
.L_x_175:
        /* <DEDUP_REMOVED lines=13> */
.L_x_178:
[----:B------:R-:W-:Y:S05]  /*14bd0*/  BSYNC B1 ;  /* 0x0000000000017941 */ /* 0x000fea0003800000 */
.L_x_177:
        /* <DEDUP_REMOVED lines=13> */
.L_x_180:
[----:B------:R-:W-:Y:S05]  /*14cb0*/  BSYNC B1 ;  /* 0x0000000000017941 */ /* 0x000fea0003800000 */
.L_x_179:
        /* <DEDUP_REMOVED lines=13> */
.L_x_182:
[----:B------:R-:W-:Y:S05]  /*14d90*/  BSYNC B1 ;  /* 0x0000000000017941 */ /* 0x000fea0003800000 */
.L_x_181:
        /* <DEDUP_REMOVED lines=13> */
.L_x_184:
[----:B------:R-:W-:Y:S05]  /*14e70*/  BSYNC B1 ;  /* 0x0000000000017941 */ /* 0x000fea0003800000 */
.L_x_183:
        /* <DEDUP_REMOVED lines=13> */
.L_x_186:
[----:B------:R-:W-:Y:S05]  /*14f50*/  BSYNC B1 ;  /* 0x0000000000017941 */ /* 0x000fea0003800000 */
.L_x_185:
        /* <DEDUP_REMOVED lines=13> */
.L_x_188:
[----:B------:R-:W-:Y:S05]  /*15030*/  BSYNC B1 ;  /* 0x0000000000017941 */ /* 0x000fea0003800000 */
.L_x_187:
        /* <DEDUP_REMOVED lines=13> */
.L_x_190:
[----:B------:R-:W-:Y:S05]  /*15110*/  BSYNC B1 ;  /* 0x0000000000017941 */ /* 0x000fea0003800000 */
.L_x_189:
        /* <DEDUP_REMOVED lines=13> */
.L_x_192:
[----:B------:R-:W-:Y:S05]  /*151f0*/  BSYNC B1 ;  /* 0x0000000000017941 */ /* 0x000fea0003800000 */
.L_x_191:
        /* <DEDUP_REMOVED lines=13> */
.L_x_194:
[----:B------:R-:W-:Y:S05]  /*152d0*/  BSYNC B1 ;  /* 0x0000000000017941 */ /* 0x000fea0003800000 */
.L_x_193:
        /* <DEDUP_REMOVED lines=13> */
.L_x_196:
[----:B------:R-:W-:Y:S05]  /*153b0*/  BSYNC B1 ;  /* 0x0000000000017941 */ /* 0x000fea0003800000 */
.L_x_195:
        /* <DEDUP_REMOVED lines=13> */
.L_x_198:
[----:B------:R-:W-:Y:S05]  /*15490*/  BSYNC B1 ;  /* 0x0000000000017941 */ /* 0x000fea0003800000 */
.L_x_197:
        /* <DEDUP_REMOVED lines=13> */
.L_x_200:
[----:B------:R-:W-:Y:S05]  /*15570*/  BSYNC B1 ;  /* 0x0000000000017941 */ /* 0x000fea0003800000 */
.L_x_199:
        /* <DEDUP_REMOVED lines=13> */
.L_x_202:
[----:B------:R-:W-:Y:S05]  /*15650*/  BSYNC B1 ;  /* 0x0000000000017941 */ /* 0x000fea0003800000 */
.L_x_201:
        /* <DEDUP_REMOVED lines=13> */
.L_x_204:
[----:B------:R-:W-:Y:S05]  /*15730*/  BSYNC B1 ;  /* 0x0000000000017941 */ /* 0x000fea0003800000 */
.L_x_203:
        /* <DEDUP_REMOVED lines=13> */
.L_x_206:
[----:B------:R-:W-:Y:S05]  /*15810*/  BSYNC B1 ;  /* 0x0000000000017941 */ /* 0x000fea0003800000 */
.L_x_205:
        /* <DEDUP_REMOVED lines=13> */
.L_x_208:
[----:B------:R-:W-:Y:S05]  /*158f0*/  BSYNC B1 ;  /* 0x0000000000017941 */ /* 0x000fea0003800000 */
.L_x_207:
        /* <DEDUP_REMOVED lines=13> */
.L_x_210:
[----:B------:R-:W-:Y:S05]  /*159d0*/  BSYNC B1 ;  /* 0x0000000000017941 */ /* 0x000fea0003800000 */
.L_x_209:
        /* <DEDUP_REMOVED lines=13> */
.L_x_212:
[----:B------:R-:W-:Y:S05]  /*15ab0*/  BSYNC B1 ;  /* 0x0000000000017941 */ /* 0x000fea0003800000 */
.L_x_211:
        /* <DEDUP_REMOVED lines=13> */
.L_x_214:
[----:B------:R-:W-:Y:S05]  /*15b90*/  BSYNC B1 ;  /* 0x0000000000017941 */ /* 0x000fea0003800000 */
.L_x_213:
        /* <DEDUP_REMOVED lines=13> */
.L_x_216:
[----:B------:R-:W-:Y:S05]  /*15c70*/  BSYNC B1 ;  /* 0x0000000000017941 */ /* 0x000fea0003800000 */
.L_x_215:
        /* <DEDUP_REMOVED lines=13> */
.L_x_218:
[----:B------:R-:W-:Y:S05]  /*15d50*/  BSYNC B1 ;  /* 0x0000000000017941 */ /* 0x000fea0003800000 */
.L_x_217:
        /* <DEDUP_REMOVED lines=13> */
.L_x_220:
[----:B------:R-:W-:Y:S05]  /*15e30*/  BSYNC B1 ;  /* 0x0000000000017941 */ /* 0x000fea0003800000 */
.L_x_219:
        /* <DEDUP_REMOVED lines=13> */
.L_x_222:
[----:B------:R-:W-:Y:S05]  /*15f10*/  BSYNC B1 ;  /* 0x0000000000017941 */ /* 0x000fea0003800000 */
.L_x_221:
        /* <DEDUP_REMOVED lines=13> */
.L_x_224:
[----:B------:R-:W-:Y:S05]  /*15ff0*/  BSYNC B1 ;  /* 0x0000000000017941 */ /* 0x000fea0003800000 */
.L_x_223:
        /* <DEDUP_REMOVED lines=13> */
.L_x_226:
[----:B------:R-:W-:Y:S05]  /*160d0*/  BSYNC B1 ;  /* 0x0000000000017941 */ /* 0x000fea0003800000 */
.L_x_225:
        /* <DEDUP_REMOVED lines=13> */
.L_x_228:
[----:B------:R-:W-:Y:S05]  /*161b0*/  BSYNC B1 ;  /* 0x0000000000017941 */ /* 0x000fea0003800000 */
.L_x_227:
        /* <DEDUP_REMOVED lines=13> */
.L_x_230:
[----:B------:R-:W-:Y:S05]  /*16290*/  BSYNC B1 ;  /* 0x0000000000017941 */ /* 0x000fea0003800000 */
.L_x_229:
        /* <DEDUP_REMOVED lines=13> */
.L_x_232:
[----:B------:R-:W-:Y:S05]  /*16370*/  BSYNC B1 ;  /* 0x0000000000017941 */ /* 0x000fea0003800000 */
.L_x_231:
        /* <DEDUP_REMOVED lines=13> */
.L_x_234:
[----:B------:R-:W-:Y:S05]  /*16450*/  BSYNC B1 ;  /* 0x0000000000017941 */ /* 0x000fea0003800000 */
.L_x_233:
        /* <DEDUP_REMOVED lines=13> */
.L_x_236:
[----:B------:R-:W-:Y:S05]  /*16530*/  BSYNC B1 ;  /* 0x0000000000017941 */ /* 0x000fea0003800000 */
.L_x_235:
        /* <DEDUP_REMOVED lines=13> */
.L_x_238:
[----:B------:R-:W-:Y:S05]  /*16610*/  BSYNC B1 ;  /* 0x0000000000017941 */ /* 0x000fea0003800000 */
.L_x_237:
        /* <DEDUP_REMOVED lines=13> */
.L_x_240:
[----:B------:R-:W-:Y:S05]  /*166f0*/  BSYNC B1 ;  /* 0x0000000000017941 */ /* 0x000fea0003800000 */
.L_x_239:
        /* <DEDUP_REMOVED lines=13> */
.L_x_242:
[----:B------:R-:W-:Y:S05]  /*167d0*/  BSYNC B1 ;  /* 0x0000000000017941 */ /* 0x000fea0003800000 */
.L_x_241:
        /* <DEDUP_REMOVED lines=13> */
.L_x_244:
[----:B------:R-:W-:Y:S05]  /*168b0*/  BSYNC B1 ;  /* 0x0000000000017941 */ /* 0x000fea0003800000 */
.L_x_243:
        /* <DEDUP_REMOVED lines=13> */
.L_x_246:
[----:B------:R-:W-:Y:S05]  /*16990*/  BSYNC B1 ;  /* 0x0000000000017941 */ /* 0x000fea0003800000 */
.L_x_245:
        /* <DEDUP_REMOVED lines=13> */
.L_x_248:
[----:B------:R-:W-:Y:S05]  /*16a70*/  BSYNC B1 ;  /* 0x0000000000017941 */ /* 0x000fea0003800000 */
.L_x_247:
        /* <DEDUP_REMOVED lines=13> */
.L_x_250:
[----:B------:R-:W-:Y:S05]  /*16b50*/  BSYNC B1 ;  /* 0x0000000000017941 */ /* 0x000fea0003800000 */
.L_x_249:
        /* <DEDUP_REMOVED lines=13> */
.L_x_252:
[----:B------:R-:W-:Y:S05]  /*16c30*/  BSYNC B1 ;  /* 0x0000000000017941 */ /* 0x000fea0003800000 */
.L_x_251:
        /* <DEDUP_REMOVED lines=13> */
.L_x_254:
[----:B------:R-:W-:Y:S05]  /*16d10*/  BSYNC B1 ;  /* 0x0000000000017941 */ /* 0x000fea0003800000 */
.L_x_253:
        /* <DEDUP_REMOVED lines=13> */
.L_x_256:
[----:B------:R-:W-:Y:S05]  /*16df0*/  BSYNC B1 ;  /* 0x0000000000017941 */ /* 0x000fea0003800000 */
.L_x_255:
        /* <DEDUP_REMOVED lines=13> */
.L_x_258:
[----:B------:R-:W-:Y:S05]  /*16ed0*/  BSYNC B1 ;  /* 0x0000000000017941 */ /* 0x000fea0003800000 */
.L_x_257:
        /* <DEDUP_REMOVED lines=13> */
.L_x_260:
[----:B------:R-:W-:Y:S05]  /*16fb0*/  BSYNC B1 ;  /* 0x0000000000017941 */ /* 0x000fea0003800000 */
.L_x_259:
        /* <DEDUP_REMOVED lines=13> */
.L_x_262:
[----:B------:R-:W-:Y:S05]  /*17090*/  BSYNC B1 ;  /* 0x0000000000017941 */ /* 0x000fea0003800000 */
.L_x_261:
        /* <DEDUP_REMOVED lines=13> */
.L_x_264:
[----:B------:R-:W-:Y:S05]  /*17170*/  BSYNC B1 ;  /* 0x0000000000017941 */ /* 0x000fea0003800000 */
.L_x_263:
        /* <DEDUP_REMOVED lines=13> */
.L_x_266:
[----:B------:R-:W-:Y:S05]  /*17250*/  BSYNC B1 ;  /* 0x0000000000017941 */ /* 0x000fea0003800000 */
.L_x_265:
        /* <DEDUP_REMOVED lines=13> */
.L_x_268:
[----:B------:R-:W-:Y:S05]  /*17330*/  BSYNC B1 ;  /* 0x0000000000017941 */ /* 0x000fea0003800000 */
.L_x_267:
        /* <DEDUP_REMOVED lines=13> */
.L_x_270:
[----:B------:R-:W-:Y:S05]  /*17410*/  BSYNC B1 ;  /* 0x0000000000017941 */ /* 0x000fea0003800000 */
.L_x_269:
        /* <DEDUP_REMOVED lines=13> */
.L_x_272:
[----:B------:R-:W-:Y:S05]  /*174f0*/  BSYNC B1 ;  /* 0x0000000000017941 */ /* 0x000fea0003800000 */
.L_x_271:
        /* <DEDUP_REMOVED lines=13> */
.L_x_274:
[----:B------:R-:W-:Y:S05]  /*175d0*/  BSYNC B1 ;  /* 0x0000000000017941 */ /* 0x000fea0003800000 */
.L_x_273:
        /* <DEDUP_REMOVED lines=13> */
.L_x_276:
[----:B------:R-:W-:Y:S05]  /*176b0*/  BSYNC B1 ;  /* 0x0000000000017941 */ /* 0x000fea0003800000 */
.L_x_275:
        /* <DEDUP_REMOVED lines=13> */
.L_x_278:
[----:B------:R-:W-:Y:S05]  /*17790*/  BSYNC B1 ;  /* 0x0000000000017941 */ /* 0x000fea0003800000 */
.L_x_277:
        /* <DEDUP_REMOVED lines=13> */
.L_x_280:
[----:B------:R-:W-:Y:S05]  /*17870*/  BSYNC B1 ;  /* 0x0000000000017941 */ /* 0x000fea0003800000 */
.L_x_279:
        /* <DEDUP_REMOVED lines=13> */
.L_x_282:
[----:B------:R-:W-:Y:S05]  /*17950*/  BSYNC B1 ;  /* 0x0000000000017941 */ /* 0x000fea0003800000 */
.L_x_281:
        /* <DEDUP_REMOVED lines=13> */
.L_x_284:
[----:B------:R-:W-:Y:S05]  /*17a30*/  BSYNC B1 ;  /* 0x0000000000017941 */ /* 0x000fea0003800000 */
.L_x_283:
        /* <DEDUP_REMOVED lines=13> */
.L_x_286:
[----:B------:R-:W-:Y:S05]  /*17b10*/  BSYNC B1 ;  /* 0x0000000000017941 */ /* 0x000fea0003800000 */
.L_x_285:
        /* <DEDUP_REMOVED lines=13> */
.L_x_288:
[----:B------:R-:W-:Y:S05]  /*17bf0*/  BSYNC B1 ;  /* 0x0000000000017941 */ /* 0x000fea0003800000 */
.L_x_287:
        /* <DEDUP_REMOVED lines=13> */
.L_x_290:
[----:B------:R-:W-:Y:S05]  /*17cd0*/  BSYNC B1 ;  /* 0x0000000000017941 */ /* 0x000fea0003800000 */
.L_x_289:
        /* <DEDUP_REMOVED lines=13> */
.L_x_292:
[----:B------:R-:W-:Y:S05]  /*17db0*/  BSYNC B1 ;  /* 0x0000000000017941 */ /* 0x000fea0003800000 */
.L_x_291:
        /* <DEDUP_REMOVED lines=13> */
.L_x_294:
[----:B------:R-:W-:Y:S05]  /*17e90*/  BSYNC B1 ;  /* 0x0000000000017941 */ /* 0x000fea0003800000 */
.L_x_293:
        /* <DEDUP_REMOVED lines=13> */
.L_x_296:
[----:B------:R-:W-:Y:S05]  /*17f70*/  BSYNC B1 ;  /* 0x0000000000017941 */ /* 0x000fea0003800000 */
.L_x_295:
        /* <DEDUP_REMOVED lines=13> */
.L_x_298:
[----:B------:R-:W-:Y:S05]  /*18050*/  BSYNC B1 ;  /* 0x0000000000017941 */ /* 0x000fea0003800000 */
.L_x_297:
        /* <DEDUP_REMOVED lines=13> */
.L_x_300:
[----:B------:R-:W-:Y:S05]  /*18130*/  BSYNC B1 ;  /* 0x0000000000017941 */ /* 0x000fea0003800000 */
.L_x_299:
        /* <DEDUP_REMOVED lines=13> */
.L_x_302:
[----:B------:R-:W-:Y:S05]  /*18210*/  BSYNC B1 ;  /* 0x0000000000017941 */ /* 0x000fea0003800000 */
.L_x_301:
        /* <DEDUP_REMOVED lines=13> */
.L_x_304:
[----:B------:R-:W-:Y:S05]  /*182f0*/  BSYNC B1 ;  /* 0x0000000000017941 */ /* 0x000fea0003800000 */
.L_x_303:
        /* <DEDUP_REMOVED lines=13> */
.L_x_306:
[----:B------:R-:W-:Y:S05]  /*183d0*/  BSYNC B1 ;  /* 0x0000000000017941 */ /* 0x000fea0003800000 */
.L_x_305:
        /* <DEDUP_REMOVED lines=13> */
.L_x_308:
[----:B------:R-:W-:Y:S05]  /*184b0*/  BSYNC B1 ;  /* 0x0000000000017941 */ /* 0x000fea0003800000 */
.L_x_307:
        /* <DEDUP_REMOVED lines=13> */
.L_x_310:
[----:B------:R-:W-:Y:S05]  /*18590*/  BSYNC B1 ;  /* 0x0000000000017941 */ /* 0x000fea0003800000 */
.L_x_309:
        /* <DEDUP_REMOVED lines=13> */
.L_x_312:
[----:B------:R-:W-:Y:S05]  /*18670*/  BSYNC B1 ;  /* 0x0000000000017941 */ /* 0x000fea0003800000 */
.L_x_311:
        /* <DEDUP_REMOVED lines=13> */
.L_x_314:
[----:B------:R-:W-:Y:S05]  /*18750*/  BSYNC B1 ;  /* 0x0000000000017941 */ /* 0x000fea0003800000 */
.L_x_313:
        /* <DEDUP_REMOVED lines=13> */
.L_x_316:
[----:B------:R-:W-:Y:S05]  /*18830*/  BSYNC B1 ;  /* 0x0000000000017941 */ /* 0x000fea0003800000 */
.L_x_315:
        /* <DEDUP_REMOVED lines=13> */
.L_x_318:
[----:B------:R-:W-:Y:S05]  /*18910*/  BSYNC B1 ;  /* 0x0000000000017941 */ /* 0x000fea0003800000 */
.L_x_317:
        /* <DEDUP_REMOVED lines=13> */
.L_x_320:
[----:B------:R-:W-:Y:S05]  /*189f0*/  BSYNC B1 ;  /* 0x0000000000017941 */ /* 0x000fea0003800000 */
.L_x_319:
        /* <DEDUP_REMOVED lines=13> */
.L_x_322:
[----:B------:R-:W-:Y:S05]  /*18ad0*/  BSYNC B1 ;  /* 0x0000000000017941 */ /* 0x000fea0003800000 */
.L_x_321:
        /* <DEDUP_REMOVED lines=13> */
.L_x_324:
[----:B------:R-:W-:Y:S05]  /*18bb0*/  BSYNC B1 ;  /* 0x0000000000017941 */ /* 0x000fea0003800000 */
.L_x_323:
        /* <DEDUP_REMOVED lines=13> */
.L_x_326:
[----:B------:R-:W-:Y:S05]  /*18c90*/  BSYNC B1 ;  /* 0x0000000000017941 */ /* 0x000fea0003800000 */
.L_x_325:
        /* <DEDUP_REMOVED lines=13> */
.L_x_328:
[----:B------:R-:W-:Y:S05]  /*18d70*/  BSYNC B1 ;  /* 0x0000000000017941 */ /* 0x000fea0003800000 */
.L_x_327:
        /* <DEDUP_REMOVED lines=13> */
.L_x_330:
[----:B------:R-:W-:Y:S05]  /*18e50*/  BSYNC B1 ;  /* 0x0000000000017941 */ /* 0x000fea0003800000 */
.L_x_329:
        /* <DEDUP_REMOVED lines=13> */
.L_x_332:
[----:B------:R-:W-:Y:S05]  /*18f30*/  BSYNC B1 ;  /* 0x0000000000017941 */ /* 0x000fea0003800000 */
.L_x_331:
        /* <DEDUP_REMOVED lines=13> */
.L_x_334:
[----:B------:R-:W-:Y:S05]  /*19010*/  BSYNC B1 ;  /* 0x0000000000017941 */ /* 0x000fea0003800000 */
.L_x_333:
        /* <DEDUP_REMOVED lines=13> */
.L_x_336:
[----:B------:R-:W-:Y:S05]  /*190f0*/  BSYNC B1 ;  /* 0x0000000000017941 */ /* 0x000fea0003800000 */
.L_x_335:
        /* <DEDUP_REMOVED lines=13> */
.L_x_338:
[----:B------:R-:W-:Y:S05]  /*191d0*/  BSYNC B1 ;  /* 0x0000000000017941 */ /* 0x000fea0003800000 */
.L_x_337:
        /* <DEDUP_REMOVED lines=13> */
.L_x_340:
[----:B------:R-:W-:Y:S05]  /*192b0*/  BSYNC B1 ;  /* 0x0000000000017941 */ /* 0x000fea0003800000 */
.L_x_339:
        /* <DEDUP_REMOVED lines=13> */
.L_x_342:
[----:B------:R-:W-:Y:S05]  /*19390*/  BSYNC B1 ;  /* 0x0000000000017941 */ /* 0x000fea0003800000 */
.L_x_341:
        /* <DEDUP_REMOVED lines=13> */
.L_x_344:
[----:B------:R-:W-:Y:S05]  /*19470*/  BSYNC B1 ;  /* 0x0000000000017941 */ /* 0x000fea0003800000 */
.L_x_343:
        /* <DEDUP_REMOVED lines=13> */
.L_x_346:
[----:B------:R-:W-:Y:S05]  /*19550*/  BSYNC B1 ;  /* 0x0000000000017941 */ /* 0x000fea0003800000 */
.L_x_345:
        /* <DEDUP_REMOVED lines=13> */
.L_x_348:
[----:B------:R-:W-:Y:S05]  /*19630*/  BSYNC B1 ;  /* 0x0000000000017941 */ /* 0x000fea0003800000 */
.L_x_347:
        /* <DEDUP_REMOVED lines=13> */
.L_x_350:
[----:B------:R-:W-:Y:S05]  /*19710*/  BSYNC B1 ;  /* 0x0000000000017941 */ /* 0x000fea0003800000 */
.L_x_349:
        /* <DEDUP_REMOVED lines=13> */
.L_x_352:
[----:B------:R-:W-:Y:S05]  /*197f0*/  BSYNC B1 ;  /* 0x0000000000017941 */ /* 0x000fea0003800000 */
.L_x_351:
        /* <DEDUP_REMOVED lines=13> */
.L_x_354:
[----:B------:R-:W-:Y:S05]  /*198d0*/  BSYNC B1 ;  /* 0x0000000000017941 */ /* 0x000fea0003800000 */
.L_x_353:
        /* <DEDUP_REMOVED lines=13> */
.L_x_356:
[----:B------:R-:W-:Y:S05]  /*199b0*/  BSYNC B1 ;  /* 0x0000000000017941 */ /* 0x000fea0003800000 */
.L_x_355:
        /* <DEDUP_REMOVED lines=13> */
.L_x_358:
[----:B------:R-:W-:Y:S05]  /*19a90*/  BSYNC B1 ;  /* 0x0000000000017941 */ /* 0x000fea0003800000 */
.L_x_357:
        /* <DEDUP_REMOVED lines=13> */
.L_x_360:
[----:B------:R-:W-:Y:S05]  /*19b70*/  BSYNC B1 ;  /* 0x0000000000017941 */ /* 0x000fea0003800000 */
.L_x_359:
        /* <DEDUP_REMOVED lines=13> */
.L_x_362:
[----:B------:R-:W-:Y:S05]  /*19c50*/  BSYNC B1 ;  /* 0x0000000000017941 */ /* 0x000fea0003800000 */
.L_x_361:
        /* <DEDUP_REMOVED lines=13> */
.L_x_364:
[----:B------:R-:W-:Y:S05]  /*19d30*/  BSYNC B1 ;  /* 0x0000000000017941 */ /* 0x000fea0003800000 */
.L_x_363:
        /* <DEDUP_REMOVED lines=13> */
.L_x_366:
[----:B------:R-:W-:Y:S05]  /*19e10*/  BSYNC B1 ;  /* 0x0000000000017941 */ /* 0x000fea0003800000 */
.L_x_365:
        /* <DEDUP_REMOVED lines=13> */
.L_x_368:
[----:B------:R-:W-:Y:S05]  /*19ef0*/  BSYNC B1 ;  /* 0x0000000000017941 */ /* 0x000fea0003800000 */
.L_x_367:
        /* <DEDUP_REMOVED lines=13> */
.L_x_370:
[----:B------:R-:W-:Y:S05]  /*19fd0*/  BSYNC B1 ;  /* 0x0000000000017941 */ /* 0x000fea0003800000 */
.L_x_369:
        /* <DEDUP_REMOVED lines=13> */
.L_x_372:
[----:B------:R-:W-:Y:S05]  /*1a0b0*/  BSYNC B1 ;  /* 0x0000000000017941 */ /* 0x000fea0003800000 */
.L_x_371:
        /* <DEDUP_REMOVED lines=13> */
.L_x_374:
[----:B------:R-:W-:Y:S05]  /*1a190*/  BSYNC B1 ;  /* 0x0000000000017941 */ /* 0x000fea0003800000 */
.L_x_373:
        /* <DEDUP_REMOVED lines=13> */
.L_x_376:
[----:B------:R-:W-:Y:S05]  /*1a270*/  BSYNC B1 ;  /* 0x0000000000017941 */ /* 0x000fea0003800000 */
.L_x_375:
        /* <DEDUP_REMOVED lines=13> */
.L_x_378:
[----:B------:R-:W-:Y:S05]  /*1a350*/  BSYNC B1 ;  /* 0x0000000000017941 */ /* 0x000fea0003800000 */
.L_x_377:
        /* <DEDUP_REMOVED lines=13> */
.L_x_380:
[----:B------:R-:W-:Y:S05]  /*1a430*/  BSYNC B1 ;  /* 0x0000000000017941 */ /* 0x000fea0003800000 */
.L_x_379:
        /* <DEDUP_REMOVED lines=13> */
.L_x_382:
[----:B------:R-:W-:Y:S05]  /*1a510*/  BSYNC B1 ;  /* 0x0000000000017941 */ /* 0x000fea0003800000 */
.L_x_381:
        /* <DEDUP_REMOVED lines=13> */
.L_x_384:
[----:B------:R-:W-:Y:S05]  /*1a5f0*/  BSYNC B1 ;  /* 0x0000000000017941 */ /* 0x000fea0003800000 */
.L_x_383:
        /* <DEDUP_REMOVED lines=13> */
.L_x_386:
[----:B------:R-:W-:Y:S05]  /*1a6d0*/  BSYNC B1 ;  /* 0x0000000000017941 */ /* 0x000fea0003800000 */
.L_x_385:
        /* <DEDUP_REMOVED lines=13> */
.L_x_388:
[----:B------:R-:W-:Y:S05]  /*1a7b0*/  BSYNC B1 ;  /* 0x0000000000017941 */ /* 0x000fea0003800000 */
.L_x_387:
        /* <DEDUP_REMOVED lines=13> */
.L_x_390:
[----:B------:R-:W-:Y:S05]  /*1a890*/  BSYNC B1 ;  /* 0x0000000000017941 */ /* 0x000fea0003800000 */
.L_x_389:
        /* <DEDUP_REMOVED lines=13> */
.L_x_392:
[----:B------:R-:W-:Y:S05]  /*1a970*/  BSYNC B1 ;  /* 0x0000000000017941 */ /* 0x000fea0003800000 */
.L_x_391:
        /* <DEDUP_REMOVED lines=13> */
.L_x_394:
[----:B------:R-:W-:Y:S05]  /*1aa50*/  BSYNC B1 ;  /* 0x0000000000017941 */ /* 0x000fea0003800000 */
.L_x_393:
        /* <DEDUP_REMOVED lines=13> */
.L_x_396:
[----:B------:R-:W-:Y:S05]  /*1ab30*/  BSYNC B1 ;  /* 0x0000000000017941 */ /* 0x000fea0003800000 */
.L_x_395:
        /* <DEDUP_REMOVED lines=13> */
.L_x_398:
[----:B------:R-:W-:Y:S05]  /*1ac10*/  BSYNC B1 ;  /* 0x0000000000017941 */ /* 0x000fea0003800000 */
.L_x_397:
        /* <DEDUP_REMOVED lines=13> */
.L_x_400:
[----:B------:R-:W-:Y:S05]  /*1acf0*/  BSYNC B1 ;  /* 0x0000000000017941 */ /* 0x000fea0003800000 */
.L_x_399:
        /* <DEDUP_REMOVED lines=13> */
.L_x_402:
[----:B------:R-:W-:Y:S05]  /*1add0*/  BSYNC B1 ;  /* 0x0000000000017941 */ /* 0x000fea0003800000 */
.L_x_401:
        /* <DEDUP_REMOVED lines=13> */
.L_x_404:
[----:B------:R-:W-:Y:S05]  /*1aeb0*/  BSYNC B1 ;  /* 0x0000000000017941 */ /* 0x000fea0003800000 */
.L_x_403:
        /* <DEDUP_REMOVED lines=13> */
.L_x_406:
[----:B------:R-:W-:Y:S05]  /*1af90*/  BSYNC B1 ;  /* 0x0000000000017941 */ /* 0x000fea0003800000 */
.L_x_405:
        /* <DEDUP_REMOVED lines=13> */
.L_x_408:
[----:B------:R-:W-:Y:S05]  /*1b070*/  BSYNC B1 ;  /* 0x0000000000017941 */ /* 0x000fea0003800000 */
.L_x_407:
        /* <DEDUP_REMOVED lines=13> */
.L_x_410:
[----:B------:R-:W-:Y:S05]  /*1b150*/  BSYNC B1 ;  /* 0x0000000000017941 */ /* 0x000fea0003800000 */
.L_x_409:
        /* <DEDUP_REMOVED lines=13> */
.L_x_412:
[----:B------:R-:W-:Y:S05]  /*1b230*/  BSYNC B1 ;  /* 0x0000000000017941 */ /* 0x000fea0003800000 */
.L_x_411:
        /* <DEDUP_REMOVED lines=13> */
.L_x_414:
[----:B------:R-:W-:Y:S05]  /*1b310*/  BSYNC B1 ;  /* 0x0000000000017941 */ /* 0x000fea0003800000 */
.L_x_413:
        /* <DEDUP_REMOVED lines=13> */
.L_x_416:
[----:B------:R-:W-:Y:S05]  /*1b3f0*/  BSYNC B1 ;  /* 0x0000000000017941 */ /* 0x000fea0003800000 */
.L_x_415:
        /* <DEDUP_REMOVED lines=13> */
.L_x_418:
[----:B------:R-:W-:Y:S05]  /*1b4d0*/  BSYNC B1 ;  /* 0x0000000000017941 */ /* 0x000fea0003800000 */
.L_x_417:
        /* <DEDUP_REMOVED lines=13> */
.L_x_420:
[----:B------:R-:W-:Y:S05]  /*1b5b0*/  BSYNC B1 ;  /* 0x0000000000017941 */ /* 0x000fea0003800000 */
.L_x_419:
        /* <DEDUP_REMOVED lines=13> */
.L_x_422:
[----:B------:R-:W-:Y:S05]  /*1b690*/  BSYNC B1 ;  /* 0x0000000000017941 */ /* 0x000fea0003800000 */
.L_x_421:
        /* <DEDUP_REMOVED lines=13> */
.L_x_424:
[----:B------:R-:W-:Y:S05]  /*1b770*/  BSYNC B1 ;  /* 0x0000000000017941 */ /* 0x000fea0003800000 */
.L_x_423:
        /* <DEDUP_REMOVED lines=13> */
.L_x_426:
[----:B------:R-:W-:Y:S05]  /*1b850*/  BSYNC B1 ;  /* 0x0000000000017941 */ /* 0x000fea0003800000 */
.L_x_425:
        /* <DEDUP_REMOVED lines=13> */
.L_x_428:
[----:B------:R-:W-:Y:S05]  /*1b930*/  BSYNC B1 ;  /* 0x0000000000017941 */ /* 0x000fea0003800000 */
.L_x_427:
        /* <DEDUP_REMOVED lines=13> */
.L_x_430:
[----:B------:R-:W-:Y:S05]  /*1ba10*/  BSYNC B1 ;  /* 0x0000000000017941 */ /* 0x000fea0003800000 */
.L_x_429:
        /* <DEDUP_REMOVED lines=13> */
.L_x_432:
[----:B------:R-:W-:Y:S05]  /*1baf0*/  BSYNC B1 ;  /* 0x0000000000017941 */ /* 0x000fea0003800000 */
.L_x_431:
        /* <DEDUP_REMOVED lines=13> */
.L_x_434:
[----:B------:R-:W-:Y:S05]  /*1bbd0*/  BSYNC B1 ;  /* 0x0000000000017941 */ /* 0x000fea0003800000 */
.L_x_433:
        /* <DEDUP_REMOVED lines=13> */
.L_x_436:
[----:B------:R-:W-:Y:S05]  /*1bcb0*/  BSYNC B1 ;  /* 0x0000000000017941 */ /* 0x000fea0003800000 */
.L_x_435:
        /* <DEDUP_REMOVED lines=13> */
.L_x_438:
[----:B------:R-:W-:Y:S05]  /*1bd90*/  BSYNC B1 ;  /* 0x0000000000017941 */ /* 0x000fea0003800000 */
.L_x_437:
        /* <DEDUP_REMOVED lines=13> */
.L_x_440:
[----:B------:R-:W-:Y:S05]  /*1be70*/  BSYNC B1 ;  /* 0x0000000000017941 */ /* 0x000fea0003800000 */
.L_x_439:
        /* <DEDUP_REMOVED lines=13> */
.L_x_442:
[----:B------:R-:W-:Y:S05]  /*1bf50*/  BSYNC B1 ;  /* 0x0000000000017941 */ /* 0x000fea0003800000 */
.L_x_441:
        /* <DEDUP_REMOVED lines=13> */
.L_x_444:
[----:B------:R-:W-:Y:S05]  /*1c030*/  BSYNC B1 ;  /* 0x0000000000017941 */ /* 0x000fea0003800000 */
.L_x_443:
        /* <DEDUP_REMOVED lines=13> */
.L_x_446:
[----:B------:R-:W-:Y:S05]  /*1c110*/  BSYNC B1 ;  /* 0x0000000000017941 */ /* 0x000fea0003800000 */
.L_x_445:
        /* <DEDUP_REMOVED lines=13> */
.L_x_448:
[----:B------:R-:W-:Y:S05]  /*1c1f0*/  BSYNC B1 ;  /* 0x0000000000017941 */ /* 0x000fea0003800000 */
.L_x_447:
        /* <DEDUP_REMOVED lines=13> */
.L_x_450:
[----:B------:R-:W-:Y:S05]  /*1c2d0*/  BSYNC B1 ;  /* 0x0000000000017941 */ /* 0x000fea0003800000 */
.L_x_449:
        /* <DEDUP_REMOVED lines=13> */
.L_x_452:
[----:B------:R-:W-:Y:S05]  /*1c3b0*/  BSYNC B1 ;  /* 0x0000000000017941 */ /* 0x000fea0003800000 */
.L_x_451:
        /* <DEDUP_REMOVED lines=13> */
.L_x_454:
[----:B------:R-:W-:Y:S05]  /*1c490*/  BSYNC B1 ;  /* 0x0000000000017941 */ /* 0x000fea0003800000 */
.L_x_453:
        /* <DEDUP_REMOVED lines=13> */
.L_x_456:
[----:B------:R-:W-:Y:S05]  /*1c570*/  BSYNC B1 ;  /* 0x0000000000017941 */ /* 0x000fea0003800000 */
.L_x_455:
        /* <DEDUP_REMOVED lines=13> */
.L_x_458:
[----:B------:R-:W-:Y:S05]  /*1c650*/  BSYNC B1 ;  /* 0x0000000000017941 */ /* 0x000fea0003800000 */
.L_x_457:
        /* <DEDUP_REMOVED lines=13> */
.L_x_460:
[----:B------:R-:W-:Y:S05]  /*1c730*/  BSYNC B1 ;  /* 0x0000000000017941 */ /* 0x000fea0003800000 */
.L_x_459:
        /* <DEDUP_REMOVED lines=13> */
.L_x_462:
[----:B------:R-:W-:Y:S05]  /*1c810*/  BSYNC B1 ;  /* 0x0000000000017941 */ /* 0x000fea0003800000 */
.L_x_461:
        /* <DEDUP_REMOVED lines=13> */
.L_x_464:
[----:B------:R-:W-:Y:S05]  /*1c8f0*/  BSYNC B1 ;  /* 0x0000000000017941 */ /* 0x000fea0003800000 */
.L_x_463:
        /* <DEDUP_REMOVED lines=13> */
.L_x_466:
[----:B------:R-:W-:Y:S05]  /*1c9d0*/  BSYNC B1 ;  /* 0x0000000000017941 */ /* 0x000fea0003800000 */
.L_x_465:
        /* <DEDUP_REMOVED lines=13> */
.L_x_468:
[----:B------:R-:W-:Y:S05]  /*1cab0*/  BSYNC B1 ;  /* 0x0000000000017941 */ /* 0x000fea0003800000 */
.L_x_467:
        /* <DEDUP_REMOVED lines=13> */
.L_x_470:
[----:B------:R-:W-:Y:S05]  /*1cb90*/  BSYNC B1 ;  /* 0x0000000000017941 */ /* 0x000fea0003800000 */
.L_x_469:
        /* <DEDUP_REMOVED lines=13> */
.L_x_472:
[----:B------:R-:W-:Y:S05]  /*1cc70*/  BSYNC B1 ;  /* 0x0000000000017941 */ /* 0x000fea0003800000 */
.L_x_471:
        /* <DEDUP_REMOVED lines=13> */
.L_x_474:
[----:B------:R-:W-:Y:S05]  /*1cd50*/  BSYNC B1 ;  /* 0x0000000000017941 */ /* 0x000fea0003800000 */
.L_x_473:
        /* <DEDUP_REMOVED lines=13> */
.L_x_476:
[----:B------:R-:W-:Y:S05]  /*1ce30*/  BSYNC B1 ;  /* 0x0000000000017941 */ /* 0x000fea0003800000 */
.L_x_475:
        /* <DEDUP_REMOVED lines=13> */
.L_x_478:
[----:B------:R-:W-:Y:S05]  /*1cf10*/  BSYNC B1 ;  /* 0x0000000000017941 */ /* 0x000fea0003800000 */
.L_x_477:
        /* <DEDUP_REMOVED lines=13> */
.L_x_480:
[----:B------:R-:W-:Y:S05]  /*1cff0*/  BSYNC B1 ;  /* 0x0000000000017941 */ /* 0x000fea0003800000 */
.L_x_479:
        /* <DEDUP_REMOVED lines=13> */
.L_x_482:
[----:B------:R-:W-:Y:S05]  /*1d0d0*/  BSYNC B1 ;  /* 0x0000000000017941 */ /* 0x000fea0003800000 */
.L_x_481:
        /* <DEDUP_REMOVED lines=13> */
.L_x_484:
[----:B------:R-:W-:Y:S05]  /*1d1b0*/  BSYNC B1 ;  /* 0x0000000000017941 */ /* 0x000fea0003800000 */
.L_x_483:
        /* <DEDUP_REMOVED lines=13> */
.L_x_486:
[----:B------:R-:W-:Y:S05]  /*1d290*/  BSYNC B1 ;  /* 0x0000000000017941 */ /* 0x000fea0003800000 */
.L_x_485:
        /* <DEDUP_REMOVED lines=13> */
.L_x_488:
[----:B------:R-:W-:Y:S05]  /*1d370*/  BSYNC B1 ;  /* 0x0000000000017941 */ /* 0x000fea0003800000 */
.L_x_487:
        /* <DEDUP_REMOVED lines=13> */
.L_x_490:
[----:B------:R-:W-:Y:S05]  /*1d450*/  BSYNC B1 ;  /* 0x0000000000017941 */ /* 0x000fea0003800000 */
.L_x_489:
        /* <DEDUP_REMOVED lines=13> */
.L_x_492:
[----:B------:R-:W-:Y:S05]  /*1d530*/  BSYNC B1 ;  /* 0x0000000000017941 */ /* 0x000fea0003800000 */
.L_x_491:
        /* <DEDUP_REMOVED lines=13> */
.L_x_494:
[----:B------:R-:W-:Y:S05]  /*1d610*/  BSYNC B1 ;  /* 0x0000000000017941 */ /* 0x000fea0003800000 */
.L_x_493:
        /* <DEDUP_REMOVED lines=13> */
.L_x_496:
[----:B------:R-:W-:Y:S05]  /*1d6f0*/  BSYNC B1 ;  /* 0x0000000000017941 */ /* 0x000fea0003800000 */
.L_x_495:
        /* <DEDUP_REMOVED lines=13> */
.L_x_498:
[----:B------:R-:W-:Y:S05]  /*1d7d0*/  BSYNC B1 ;  /* 0x0000000000017941 */ /* 0x000fea0003800000 */
.L_x_497:
        /* <DEDUP_REMOVED lines=13> */
.L_x_500:
[----:B------:R-:W-:Y:S05]  /*1d8b0*/  BSYNC B1 ;  /* 0x0000000000017941 */ /* 0x000fea0003800000 */
.L_x_499:
[----:B0-2---:R-:W2:Y:S01]  /*1d8c0*/  LDL.LU R3, [R1+0x3bc] ;  /* 0x0003bc0001037983 */ /* 0x005ea20000300800 */
[----:B-----5:R-:W-:Y:S01]  /*1d8d0*/  LOP3.LUT R12, R12, 0xff, RZ, 0xc0, !PT ;  /* 0x000000ff0c0c7812 */ /* 0x020fe200078ec0ff */
[----:B------:R-:W-:Y:S01]  /*1d8e0*/  BSSY B1, `(.L_x_501) ;  /* 0x000000b000017945 */ /* 0x000fe20003800000 */
[----:B------:R-:W-:Y:S02]  /*1d8f0*/  ISETP.LT.OR P2, PT, R0, 0xea, !P2 ;  /* 0x000000ea0000780c */ /* 0x000fe40005741670 */
[----:B------:R-:W-:Y:S02]  /*1d900*/  F2FP.F16.E4M3.UNPACK_B R12, R12 ;  /* 0x0000000cff0c723e */ /* 0x000fe400020006ff */
[----:B------:R-:W-:-:S03]  /*1d910*/  PRMT R2, RZ, 0x7610, R2 ;  /* 0x00007610ff027816 */ /* 0x000fc60000000002 */
[----:B------:R-:W-:-:S05]  /*1d920*/  HADD2.F32 R12, -RZ, R12.H0_H0 ;  /* 0x2000000cff0c7230 */ /* 0x000fca0000004100 */
[----:B------:R-:W-:-:S04]  /*1d930*/  FMUL R12, R12, UR6 ;  /* 0x000000060c0c7c20 */ /* 0x000fc80008400000 */
[----:B--2---:R-:W-:-:S05]  /*1d940*/  FFMA R12, R3, UR4, R12 ;  /* 0x00000004030c7c23 */ /* 0x004fca000800000c */
[----:B------:R-:W-:-:S05]  /*1d950*/  F2FP.SATFINITE.E4M3.F32.PACK_AB_MERGE_C R3, RZ, R12, RZ ;  /* 0x0000000cff03723e */ /* 0x000fca00048070ff */
[----:B------:R0:W-:Y:S01]  /*1d960*/  @!P5 STG.E.U8 desc[UR60][R4.64+0xe8], R3 ;  /* 0x0000e8030400d986 */ /* 0x0001e2000c10113c */
[----:B------:R-:W-:Y:S05]  /*1d970*/  @P2 BRA `(.L_x_502) ;  /* 0x0000000000042947 */ /* 0x000fea0003800000 */
[----:B------:R2:W5:Y:S02]  /*1d980*/  LDG.E.U8 R2, desc[UR60][R6.64+0xe9] ;  /* 0x0000e93c06027981 */ /* 0x000564000c1e1100 */
.L_x_502:
[----:B------:R-:W-:Y:S05]  /*1d990*/  BSYNC B1 ;  /* 0x0000000000017941 */ /* 0x000fea0003800000 */
.L_x_501:
[----:B0-----:R-:W3:Y:S01]  /*1d9a0*/  LDL.LU R3, [R1+0x3c0] ;  /* 0x0003c00001037983 */ /* 0x001ee20000300800 */
[----:B-----5:R-:W-:Y:S01]  /*1d9b0*/  LOP3.LUT R2, R2, 0xff, RZ, 0xc0, !PT ;  /* 0x000000ff02027812 */ /* 0x020fe200078ec0ff */
[----:B------:R-:W-:Y:S01]  /*1d9c0*/  BSSY B1, `(.L_x_503) ;  /* 0x000000b000017945 */ /* 0x000fe20003800000 */
[----:B------:R-:W-:Y:S02]  /*1d9d0*/  ISETP.LT.OR P3, PT, R0, 0xe1, !P1 ;  /* 0x000000e10000780c */ /* 0x000fe40004f61670 */
[----:B------:R-:W-:-:S05]  /*1d9e0*/  F2FP.F16.E4M3.UNPACK_B R2, R2 ;  /* 0x00000002ff02723e */ /* 0x000fca00020006ff */
[----:B------:R-:W-:-:S05]  /*1d9f0*/  HADD2.F32 R2, -RZ, R2.H0_H0 ;  /* 0x20000002ff027230 */ /* 0x000fca0000004100 */
[----:B------:R-:W-:-:S04]  /*1da00*/  FMUL R2, R2, UR6 ;  /* 0x0000000602027c20 */ /* 0x000fc80008400000 */
[----:B---3--:R-:W-:-:S05]  /*1da10*/  FFMA R2, R3, UR4, R2 ;  /* 0x0000000403027c23 */ /* 0x008fca0008000002 */
[----:B------:R-:W-:Y:S02]  /*1da20*/  F2FP.SATFINITE.E4M3.F32.PACK_AB_MERGE_C R3, RZ, R2, RZ ;  /* 0x00000002ff03723e */ /* 0x000fe400048070ff */
[----:B------:R-:W-:-:S03]  /*1da30*/  PRMT R2, RZ, 0x7610, R2 ;  /* 0x00007610ff027816 */ /* 0x000fc60000000002 */
[----:B------:R0:W-:Y:S01]  /*1da40*/  @!P2 STG.E.U8 desc[UR60][R4.64+0xe9], R3 ;  /* 0x0000e9030400a986 */ /* 0x0001e2000c10113c */
[----:B------:R-:W-:Y:S05]  /*1da50*/  @P3 BRA `(.L_x_504) ;  /* 0x0000000000043947 */ /* 0x000fea0003800000 */
[----:B------:R3:W5:Y:S02]  /*1da60*/  LDG.E.U8 R2, desc[UR60][R8.64+0xe0] ;  /* 0x0000e03c08027981 */ /* 0x000764000c1e1100 */
.L_x_504:
[----:B------:R-:W-:Y:S05]  /*1da70*/  BSYNC B1 ;  /* 0x0000000000017941 */ /* 0x000fea0003800000 */
.L_x_503:
[----:B0-----:R-:W2:Y:S01]  /*1da80*/  LDL.LU R3, [R1+0x3c4] ;  /* 0x0003c40001037983 */ /* 0x001ea20000300800 */
        /* <DEDUP_REMOVED lines=12> */
.L_x_506:
[----:B------:R-:W-:Y:S05]  /*1db50*/  BSYNC B1 ;  /* 0x0000000000017941 */ /* 0x000fea0003800000 */
.L_x_505:
        /* <DEDUP_REMOVED lines=13> */
.L_x_508:
[----:B------:R-:W-:Y:S05]  /*1dc30*/  BSYNC B1 ;  /* 0x0000000000017941 */ /* 0x000fea0003800000 */
.L_x_507:
        /* <DEDUP_REMOVED lines=13> */
.L_x_510:
[----:B------:R-:W-:Y:S05]  /*1dd10*/  BSYNC B1 ;  /* 0x0000000000017941 */ /* 0x000fea0003800000 */
.L_x_509:
        /* <DEDUP_REMOVED lines=13> */
.L_x_512:
[----:B------:R-:W-:Y:S05]  /*1ddf0*/  BSYNC B1 ;  /* 0x0000000000017941 */ /* 0x000fea0003800000 */
.L_x_511:
        /* <DEDUP_REMOVED lines=13> */
.L_x_514:
[----:B------:R-:W-:Y:S05]  /*1ded0*/  BSYNC B1 ;  /* 0x0000000000017941 */ /* 0x000fea0003800000 */
.L_x_513:
        /* <DEDUP_REMOVED lines=13> */
.L_x_516:
[----:B------:R-:W-:Y:S05]  /*1dfb0*/  BSYNC B1 ;  /* 0x0000000000017941 */ /* 0x000fea0003800000 */
.L_x_515:
[----:B0-----:R-:W2:Y:S01]  /*1dfc0*/  LDL.LU R3, [R1+0x3dc] ;  /* 0x0003dc0001037983 */ /* 0x001ea20000300800 */
        /* <DEDUP_REMOVED lines=12> */
.L_x_518:
[----:B------:R-:W-:Y:S05]  /*1e090*/  BSYNC B1 ;  /* 0x0000000000017941 */ /* 0x000fea0003800000 */
.L_x_517:
[----:B------:R-:W-:Y:S05]  /*1e0a0*/  @P0 BRA `(.L_x_519) ;  /* 0x0000004800980947 */ /* 0x000fea0003800000 */
[----:B------:R-:W2:Y:S01]  /*1e0b0*/  LDL.LU R2, [R1+0x3e0] ;  /* 0x0003e00001027983 */ /* 0x000ea20000300800 */
[----:B-----5:R-:W-:-:S04]  /*1e0c0*/  LOP3.LUT R0, R0, 0xff, RZ, 0xc0, !PT ;  /* 0x000000ff00007812 */ /* 0x020fc800078ec0ff */
[----:B------:R-:W-:-:S05]  /*1e0d0*/  F2FP.F16.E4M3.UNPACK_B R0, R0 ;  /* 0x00000000ff00723e */ /* 0x000fca00020006ff */
[----:B------:R-:W-:-:S05]  /*1e0e0*/  HADD2.F32 R0, -RZ, R0.H0_H0 ;  /* 0x20000000ff007230 */ /* 0x000fca0000004100 */
[----:B------:R-:W-:-:S04]  /*1e0f0*/  FMUL R0, R0, UR6 ;  /* 0x0000000600007c20 */ /* 0x000fc80008400000 */
[----:B--2---:R-:W-:-:S05]  /*1e100*/  FFMA R0, R2, UR4, R0 ;  /* 0x0000000402007c23 */ /* 0x004fca0008000000 */
[----:B0-----:R-:W-:-:S05]  /*1e110*/  F2FP.SATFINITE.E4M3.F32.PACK_AB_MERGE_C R3, RZ, R0, RZ ;  /* 0x00000000ff03723e */ /* 0x001fca00048070ff */
[----:B------:R0:W-:Y:S01]  /*1e120*/  STG.E.U8 desc[UR60][R24.64+0xe9], R3 ;  /* 0x0000e90318007986 */ /* 0x0001e2000c10113c */
[----:B------:R-:W-:Y:S05]  /*1e130*/  BRA `(.L_x_519) ;  /* 0x0000004800747947 */ /* 0x000fea0003800000 */
.L_x_38:
[----:B------:R-:W2:Y:S04]  /*1e140*/  LDL.LU R6, [R1+0x80] ;  /* 0x0000800001067983 */ /* 0x000ea80000300800 */
[----:B------:R-:W3:Y:S04]  /*1e150*/  LDL.LU R31, [R1+0x84] ;  /* 0x00008400011f7983 */ /* 0x000ee80000300800 */
[----:B------:R-:W4:Y:S04]  /*1e160*/  LDL.LU R29, [R1+0x88] ;  /* 0x00008800011d7983 */ /* 0x000f280000300800 */
[----:B------:R-:W5:Y:S01]  /*1e170*/  LDL.LU R28, [R1+0x8c] ;  /* 0x00008c00011c7983 */ /* 0x000f620000300800 */
[----:B------:R-:W-:Y:S01]  /*1e180*/  ISETP.GE.AND P3, PT, R30, 0x1, PT ;  /* 0x000000011e00780c */ /* 0x000fe20003f66270 */
[----:B------:R-:W-:-:S02]  /*1e190*/  FMUL R7, R7, UR4 ;  /* 0x0000000407077c20 */ /* 0x000fc40008400000 */
[----:B------:R-:W5:Y:S01]  /*1e1a0*/  LDL.LU R35, [R1+0x90] ;  /* 0x0000900001237983 */ /* 0x000f620000300800 */
[----:B------:R-:W-:Y:S02]  /*1e1b0*/  ISETP.LT.OR P0, PT, R0, 0x1, !P3 ;  /* 0x000000010000780c */ /* 0x000fe40005f01670 */
[----:B------:R-:W-:Y:S01]  /*1e1c0*/  F2FP.SATFINITE.E4M3.F32.PACK_AB_MERGE_C R7, RZ, R7, RZ ;  /* 0x00000007ff07723e */ /* 0x000fe200048070ff */
[----:B------:R-:W-:Y:S01]  /*1e1d0*/  FMUL R8, R8, UR4 ;  /* 0x0000000408087c20 */ /* 0x000fe20008400000 */
[----:B------:R-:W5:Y:S09]  /*1e1e0*/  LDL.LU R34, [R1+0x94] ;  /* 0x0000940001227983 */ /* 0x000f720000300800 */
[----:B------:R0:W-:Y:S01]  /*1e1f0*/  @!P0 STG.E.U8 desc[UR60][R2.64], R7 ;  /* 0x0000000702008986 */ /* 0x0001e2000c10113c */
[----:B------:R-:W-:-:S02]  /*1e200*/  ISETP.LT.OR P0, PT, R0, 0x2, !P3 ;  /* 0x000000020000780c */ /* 0x000fc40005f01670 */
[----:B------:R-:W-:Y:S01]  /*1e210*/  F2FP.SATFINITE.E4M3.F32.PACK_AB_MERGE_C R8, RZ, R8, RZ ;  /* 0x00000008ff08723e */ /* 0x000fe200048070ff */
[----:B------:R-:W5:Y:S01]  /*1e220*/  LDL.LU R33, [R1+0x98] ;  /* 0x0000980001217983 */ /* 0x000f620000300800 */
[----:B------:R-:W-:Y:S01]  /*1e230*/  ISETP.GE.AND P2, PT, R30, 0x9, PT ;  /* 0x000000091e00780c */ /* 0x000fe20003f46270 */
[----:B------:R-:W-:Y:S01]  /*1e240*/  FMUL R9, R9, UR4 ;  /* 0x0000000409097c20 */ /* 0x000fe20008400000 */
[C---:B------:R-:W-:Y:S01]  /*1e250*/  ISETP.LT.OR P6, PT, R0.reuse, 0x9, !P3 ;  /* 0x000000090000780c */ /* 0x040fe20005fc1670 */
[----:B------:R-:W5:Y:S01]  /*1e260*/  LDL.LU R32, [R1+0x9c] ;  /* 0x00009c0001207983 */ /* 0x000f620000300800 */
[----:B------:R-:W-:Y:S01]  /*1e270*/  ISETP.LT.OR P5, PT, R0, 0x2, !P2 ;  /* 0x000000020000780c */ /* 0x000fe200057a1670 */
[----:B------:R-:W-:Y:S01]  /*1e280*/  FMUL R10, R10, UR4 ;  /* 0x000000040a0a7c20 */ /* 0x000fe20008400000 */
[----:B------:R-:W-:Y:S01]  /*1e290*/  F2FP.SATFINITE.E4M3.F32.PACK_AB_MERGE_C R9, RZ, R9, RZ ;  /* 0x00000009ff09723e */ /* 0x000fe200048070ff */
[----:B------:R-:W-:Y:S01]  /*1e2a0*/  FMUL R11, R11, UR4 ;  /* 0x000000040b0b7c20 */ /* 0x000fe20008400000 */
[----:B------:R-:W-:Y:S01]  /*1e2b0*/  FMUL R12, R12, UR4 ;  /* 0x000000040c0c7c20 */ /* 0x000fe20008400000 */
[----:B------:R-:W-:Y:S01]  /*1e2c0*/  @!P0 STG.E.U8 desc[UR60][R2.64+0x1], R8 ;  /* 0x0000010802008986 */ /* 0x000fe2000c10113c */
[----:B------:R-:W-:Y:S01]  /*1e2d0*/  ISETP.LT.OR P0, PT, R0, 0x1, !P2 ;  /* 0x000000010000780c */ /* 0x000fe20005701670 */
[----:B------:R-:W-:Y:S01]  /*1e2e0*/  FMUL R13, R13, UR4 ;  /* 0x000000040d0d7c20 */ /* 0x000fe20008400000 */
[----:B------:R-:W-:Y:S01]  /*1e2f0*/  F2FP.SATFINITE.E4M3.F32.PACK_AB_MERGE_C R10, RZ, R10, RZ ;  /* 0x0000000aff0a723e */ /* 0x000fe200048070ff */
[----:B------:R-:W-:Y:S01]  /*1e300*/  FMUL R14, R14, UR4 ;  /* 0x000000040e0e7c20 */ /* 0x000fe20008400000 */
[----:B------:R-:W-:Y:S01]  /*1e310*/  F2FP.SATFINITE.E4M3.F32.PACK_AB_MERGE_C R11, RZ, R11, RZ ;  /* 0x0000000bff0b723e */ /* 0x000fe200048070ff */
[----:B------:R-:W-:Y:S01]  /*1e320*/  FMUL R15, R15, UR4 ;  /* 0x000000040f0f7c20 */ /* 0x000fe20008400000 */
[----:B------:R-:W-:Y:S01]  /*1e330*/  F2FP.SATFINITE.E4M3.F32.PACK_AB_MERGE_C R12, RZ, R12, RZ ;  /* 0x0000000cff0c723e */ /* 0x000fe200048070ff */
[----:B------:R-:W-:Y:S01]  /*1e340*/  @!P5 STG.E.U8 desc[UR60][R4.64+0x1], R10 ;  /* 0x0000010a0400d986 */ /* 0x000fe2000c10113c */
[----:B------:R-:W-:Y:S01]  /*1e350*/  ISETP.LT.OR P5, PT, R0, 0xa, !P3 ;  /* 0x0000000a0000780c */ /* 0x000fe20005fa1670 */
[----:B------:R-:W-:Y:S01]  /*1e360*/  FMUL R16, R16, UR4 ;  /* 0x0000000410107c20 */ /* 0x000fe20008400000 */
[----:B------:R-:W-:Y:S01]  /*1e370*/  F2FP.SATFINITE.E4M3.F32.PACK_AB_MERGE_C R13, RZ, R13, RZ ;  /* 0x0000000dff0d723e */ /* 0x000fe200048070ff */
[----:B------:R-:W-:Y:S01]  /*1e380*/  FMUL R17, R17, UR4 ;  /* 0x0000000411117c20 */ /* 0x000fe20008400000 */
[----:B------:R-:W-:Y:S01]  /*1e390*/  ISETP.GE.AND P1, PT, R30, 0x81, PT ;  /* 0x000000811e00780c */ /* 0x000fe20003f26270 */
[----:B------:R1:W-:Y:S01]  /*1e3a0*/  @!P0 STG.E.U8 desc[UR60][R4.64], R9 ;  /* 0x0000000904008986 */ /* 0x0003e2000c10113c */
[----:B------:R-:W-:Y:S01]  /*1e3b0*/  F2FP.SATFINITE.E4M3.F32.PACK_AB_MERGE_C R14, RZ, R14, RZ ;  /* 0x0000000eff0e723e */ /* 0x000fe200048070ff */
[----:B------:R-:W-:Y:S01]  /*1e3c0*/  FMUL R18, R18, UR4 ;  /* 0x0000000412127c20 */ /* 0x000fe20008400000 */
[----:B------:R-:W-:Y:S01]  /*1e3d0*/  F2FP.SATFINITE.E4M3.F32.PACK_AB_MERGE_C R15, RZ, R15, RZ ;  /* 0x0000000fff0f723e */ /* 0x000fe200048070ff */
[----:B------:R4:W-:Y:S01]  /*1e3e0*/  @!P6 STG.E.U8 desc[UR60][R2.64+0x8], R11 ;  /* 0x0000080b0200e986 */ /* 0x0009e2000c10113c */
[----:B------:R-:W-:Y:S01]  /*1e3f0*/  ISETP.LT.OR P6, PT, R0, 0x9, !P2 ;  /* 0x000000090000780c */ /* 0x000fe200057c1670 */
[----:B------:R-:W-:Y:S01]  /*1e400*/  FMUL R19, R19, UR4 ;  /* 0x0000000413137c20 */ /* 0x000fe20008400000 */
[----:B------:R-:W-:Y:S01]  /*1e410*/  ISETP.GE.AND P0, PT, R30, 0x89, PT ;  /* 0x000000891e00780c */ /* 0x000fe20003f06270 */
        /* <DEDUP_REMOVED lines=8> */
[----:B------:R-:W-:Y:S01]  /*1e4a0*/  FMUL R23, R23, UR4 ;  /* 0x0000000417177c20 */ /* 0x000fe20008400000 */
[----:B------:R-:W-:Y:S01]  /*1e4b0*/  F2FP.SATFINITE.E4M3.F32.PACK_AB_MERGE_C R19, RZ, R19, RZ ;  /* 0x00000013ff13723e */ /* 0x000fe200048070ff */
[----:B------:R5:W-:Y:S01]  /*1e4c0*/  @!P6 STG.E.U8 desc[UR60][R4.64+0x8], R13 ;  /* 0x0000080d0400e986 */ /* 0x000be2000c10113c */
[----:B------:R-:W-:Y:S01]  /*1e4d0*/  ISETP.LT.OR P6, PT, R0, 0x1, !P1 ;  /* 0x000000010000780c */ /* 0x000fe20004fc1670 */
[----:B------:R-:W-:Y:S01]  /*1e4e0*/  FMUL R232, R232, UR4 ;  /* 0x00000004e8e87c20 */ /* 0x000fe20008400000 */
[----:B------:R-:W-:Y:S01]  /*1e4f0*/  F2FP.SATFINITE.E4M3.F32.PACK_AB_MERGE_C R20, RZ, R20, RZ ;  /* 0x00000014ff14723e */ /* 0x000fe200048070ff */
        /* <DEDUP_REMOVED lines=10> */
[----:B------:R-:W-:Y:S01]  /*1e5a0*/  @!P6 STG.E.U8 desc[UR60][R26.64], R15 ;  /* 0x0000000f1a00e986 */ /* 0x000fe2000c10113c */
[C---:B------:R-:W-:Y:S01]  /*1e5b0*/  ISETP.LT.OR P6, PT, R0.reuse, 0x1, !P0 ;  /* 0x000000010000780c */ /* 0x040fe200047c1670 */
[----:B------:R-:W-:Y:S01]  /*1e5c0*/  FMUL R237, R237, UR4 ;  /* 0x00000004eded7c20 */ /* 0x000fe20008400000 */
[----:B------:R-:W-:Y:S01]  /*1e5d0*/  F2FP.SATFINITE.E4M3.F32.PACK_AB_MERGE_C R233, RZ, R233, RZ ;  /* 0x000000e9ffe9723e */ /* 0x000fe200048070ff */
[----:B------:R-:W-:Y:S01]  /*1e5e0*/  @!P5 STG.E.U8 desc[UR60][R26.64+0x1], R16 ;  /* 0x000001101a00d986 */ /* 0x000fe2000c10113c */
[----:B------:R-:W-:-:S02]  /*1e5f0*/  ISETP.LT.OR P5, PT, R0, 0x2, !P0 ;  /* 0x000000020000780c */ /* 0x000fc400047a1670 */
[----:B------:R-:W-:Y:S02]  /*1e600*/  F2FP.SATFINITE.E4M3.F32.PACK_AB_MERGE_C R234, RZ, R234, RZ ;  /* 0x000000eaffea723e */ /* 0x000fe400048070ff */
[----:B------:R-:W-:Y:S02]  /*1e610*/  F2FP.SATFINITE.E4M3.F32.PACK_AB_MERGE_C R235, RZ, R235, RZ ;  /* 0x000000ebffeb723e */ /* 0x000fe400048070ff */
[----:B------:R-:W-:Y:S02]  /*1e620*/  F2FP.SATFINITE.E4M3.F32.PACK_AB_MERGE_C R236, RZ, R236, RZ ;  /* 0x000000ecffec723e */ /* 0x000fe400048070ff */
[----:B------:R-:W-:Y:S01]  /*1e630*/  F2FP.SATFINITE.E4M3.F32.PACK_AB_MERGE_C R237, RZ, R237, RZ ;  /* 0x000000edffed723e */ /* 0x000fe200048070ff */
[----:B------:R-:W-:Y:S01]  /*1e640*/  @!P6 STG.E.U8 desc[UR60][R24.64], R17 ;  /* 0x000000111800e986 */ /* 0x000fe2000c10113c */
[----:B------:R-:W-:-:S03]  /*1e650*/  ISETP.LT.OR P6, PT, R0, 0x9, !P1 ;  /* 0x000000090000780c */ /* 0x000fc60004fc1670 */
[----:B------:R-:W-:Y:S01]  /*1e660*/  @!P5 STG.E.U8 desc[UR60][R24.64+0x1], R18 ;  /* 0x000001121800d986 */ /* 0x000fe2000c10113c */
[----:B------:R-:W-:-:S09]  /*1e670*/  ISETP.LT.OR P5, PT, R0, 0xa, !P1 ;  /* 0x0000000a0000780c */ /* 0x000fd20004fa1670 */
        /* <DEDUP_REMOVED lines=19> */
[----:B------:R-:W-:Y:S01]  /*1e7b0*/  ISETP.LT.OR P5, PT, R0, 0x1a, !P2 ;  /* 0x0000001a0000780c */ /* 0x000fe200057a1670 */
[----:B--2---:R-:W-:-:S05]  /*1e7c0*/  FMUL R6, R6, UR4 ;  /* 0x0000000406067c20 */ /* 0x004fca0008400000 */
[----:B0-----:R-:W-:Y:S01]  /*1e7d0*/  F2FP.SATFINITE.E4M3.F32.PACK_AB_MERGE_C R7, RZ, R6, RZ ;  /* 0x00000006ff07723e */ /* 0x001fe200048070ff */
[----:B---3--:R-:W-:Y:S02]  /*1e7e0*/  FMUL R6, R31, UR4 ;  /* 0x000000041f067c20 */ /* 0x008fe40008400000 */
[----:B------:R-:W2:Y:S03]  /*1e7f0*/  LDL.LU R31, [R1+0xa0] ;  /* 0x0000a000011f7983 */ /* 0x000ea60000300800 */
[----:B-1----:R-:W-:Y:S01]  /*1e800*/  F2FP.SATFINITE.E4M3.F32.PACK_AB_MERGE_C R9, RZ, R6, RZ ;  /* 0x00000006ff09723e */ /* 0x002fe200048070ff */
[----:B----4-:R-:W-:Y:S02]  /*1e810*/  FMUL R6, R29, UR4 ;  /* 0x000000041d067c20 */ /* 0x010fe40008400000 */
[----:B------:R-:W3:Y:S03]  /*1e820*/  LDL.LU R29, [R1+0xa4] ;  /* 0x0000a400011d7983 */ /* 0x000ee60000300800 */
[----:B------:R-:W-:Y:S01]  /*1e830*/  F2FP.SATFINITE.E4M3.F32.PACK_AB_MERGE_C R11, RZ, R6, RZ ;  /* 0x00000006ff0b723e */ /* 0x000fe200048070ff */
[----:B-----5:R-:W-:-:S02]  /*1e840*/  FMUL R6, R28, UR4 ;  /* 0x000000041c067c20 */ /* 0x020fc40008400000 */
[----:B------:R-:W4:Y:S04]  /*1e850*/  LDL.LU R28, [R1+0xa8] ;  /* 0x0000a800011c7983 */ /* 0x000f280000300800 */
[----:B------:R-:W-:Y:S01]  /*1e860*/  @!P6 STG.E.U8 desc[UR60][R4.64+0x18], R237 ;  /* 0x000018ed0400e986 */ /* 0x000fe2000c10113c */
[C---:B------:R-:W-:Y:S02]  /*1e870*/  ISETP.LT.OR P6, PT, R0.reuse, 0x11, !P1 ;  /* 0x000000110000780c */ /* 0x040fe40004fc1670 */
[----:B------:R-:W-:Y:S01]  /*1e880*/  F2FP.SATFINITE.E4M3.F32.PACK_AB_MERGE_C R13, RZ, R6, RZ ;  /* 0x00000006ff0d723e */ /* 0x000fe200048070ff */
[----:B------:R0:W-:Y:S01]  /*1e890*/  @!P5 STG.E.U8 desc[UR60][R4.64+0x19], R7 ;  /* 0x000019070400d986 */ /* 0x0001e2000c10113c */
[----:B------:R-:W-:Y:S01]  /*1e8a0*/  FMUL R6, R35, UR4 ;  /* 0x0000000423067c20 */ /* 0x000fe20008400000 */
[----:B------:R-:W-:-:S02]  /*1e8b0*/  ISETP.LT.OR P5, PT, R0, 0x12, !P1 ;  /* 0x000000120000780c */ /* 0x000fc40004fa1670 */
[----:B------:R-:W5:Y:S06]  /*1e8c0*/  LDL.LU R35, [R1+0xac] ;  /* 0x0000ac0001237983 */ /* 0x000f6c0000300800 */
[----:B------:R1:W-:Y:S01]  /*1e8d0*/  @!P6 STG.E.U8 desc[UR60][R26.64+0x10], R9 ;  /* 0x000010091a00e986 */ /* 0x0003e2000c10113c */
[----:B0-----:R-:W-:Y:S01]  /*1e8e0*/  F2FP.SATFINITE.E4M3.F32.PACK_AB_MERGE_C R7, RZ, R6, RZ ;  /* 0x00000006ff07723e */ /* 0x001fe200048070ff */
[----:B------:R-:W-:Y:S01]  /*1e8f0*/  FMUL R6, R34, UR4 ;  /* 0x0000000422067c20 */ /* 0x000fe20008400000 */
[----:B------:R-:W-:Y:S01]  /*1e900*/  ISETP.LT.OR P6, PT, R0, 0x11, !P0 ;  /* 0x000000110000780c */ /* 0x000fe200047c1670 */
[----:B------:R-:W5:Y:S04]  /*1e910*/  LDL.LU R34, [R1+0xb0] ;  /* 0x0000b00001227983 */ /* 0x000f680000300800 */
[----:B------:R0:W-:Y:S01]  /*1e920*/  @!P5 STG.E.U8 desc[UR60][R26.64+0x11], R11 ;  /* 0x0000110b1a00d986 */ /* 0x0001e2000c10113c */
[----:B-1----:R-:W-:Y:S01]  /*1e930*/  F2FP.SATFINITE.E4M3.F32.PACK_AB_MERGE_C R9, RZ, R6, RZ ;  /* 0x00000006ff09723e */ /* 0x002fe200048070ff */
[----:B------:R-:W-:-:S02]  /*1e940*/  FMUL R6, R33, UR4 ;  /* 0x0000000421067c20 */ /* 0x000fc40008400000 */
[----:B------:R-:W5:Y:S01]  /*1e950*/  LDL.LU R33, [R1+0xb4] ;  /* 0x0000b40001217983 */ /* 0x000f620000300800 */
[----:B------:R-:W-:Y:S02]  /*1e960*/  ISETP.LT.OR P5, PT, R0, 0x12, !P0 ;  /* 0x000000120000780c */ /* 0x000fe400047a1670 */
[----:B0-----:R-:W-:Y:S01]  /*1e970*/  F2FP.SATFINITE.E4M3.F32.PACK_AB_MERGE_C R11, RZ, R6, RZ ;  /* 0x00000006ff0b723e */ /* 0x001fe200048070ff */
[----:B------:R-:W-:Y:S01]  /*1e980*/  FMUL R6, R32, UR4 ;  /* 0x0000000420067c20 */ /* 0x000fe20008400000 */
[----:B------:R0:W-:Y:S01]  /*1e990*/  @!P6 STG.E.U8 desc[UR60][R24.64+0x10], R13 ;  /* 0x0000100d1800e986 */ /* 0x0001e2000c10113c */
[----:B------:R-:W-:-:S03]  /*1e9a0*/  ISETP.LT.OR P6, PT, R0, 0x19, !P1 ;  /* 0x000000190000780c */ /* 0x000fc60004fc1670 */
[----:B------:R-:W5:Y:S01]  /*1e9b0*/  LDL.LU R32, [R1+0xb8] ;  /* 0x0000b80001207983 */ /* 0x000f620000300800 */
[----:B0-----:R-:W-:-:S04]  /*1e9c0*/  F2FP.SATFINITE.E4M3.F32.PACK_AB_MERGE_C R13, RZ, R6, RZ ;  /* 0x00000006ff0d723e */ /* 0x001fc800048070ff */
[----:B------:R0:W-:Y:S05]  /*1e9d0*/  @!P5 STG.E.U8 desc[UR60][R24.64+0x11], R7 ;  /* 0x000011071800d986 */ /* 0x0001ea000c10113c */
[----:B------:R1:W-:Y:S01]  /*1e9e0*/  @!P6 STG.E.U8 desc[UR60][R26.64+0x18], R9 ;  /* 0x000018091a00e986 */ /* 0x0003e2000c10113c */
[----:B--2---:R-:W-:-:S03]  /*1e9f0*/  FMUL R6, R31, UR4 ;  /* 0x000000041f067c20 */ /* 0x004fc60008400000 */
[----:B------:R-:W2:Y:S02]  /*1ea00*/  LDL.LU R31, [R1+0xbc] ;  /* 0x0000bc00011f7983 */ /* 0x000ea40000300800 */
[----:B0-----:R-:W-:Y:S01]  /*1ea10*/  F2FP.SATFINITE.E4M3.F32.PACK_AB_MERGE_C R7, RZ, R6, RZ ;  /* 0x00000006ff07723e */ /* 0x001fe200048070ff */
[----:B---3--:R-:W-:Y:S02]  /*1ea20*/  FMUL R6, R29, UR4 ;  /* 0x000000041d067c20 */ /* 0x008fe40008400000 */
[----:B------:R-:W3:Y:S03]  /*1ea30*/  LDL.LU R29, [R1+0xc0] ;  /* 0x0000c000011d7983 */ /* 0x000ee60000300800 */
[----:B-1----:R-:W-:Y:S01]  /*1ea40*/  F2FP.SATFINITE.E4M3.F32.PACK_AB_MERGE_C R9, RZ, R6, RZ ;  /* 0x00000006ff09723e */ /* 0x002fe200048070ff */
[----:B----4-:R-:W-:Y:S02]  /*1ea50*/  FMUL R6, R28, UR4 ;  /* 0x000000041c067c20 */ /* 0x010fe40008400000 */
[----:B------:R-:W4:Y:S01]  /*1ea60*/  LDL.LU R28, [R1+0xc4] ;  /* 0x0000c400011c7983 */ /* 0x000f220000300800 */
[----:B------:R-:W-:-:S02]  /*1ea70*/  ISETP.LT.OR P5, PT, R0, 0x1a, !P1 ;  /* 0x0000001a0000780c */ /* 0x000fc40004fa1670 */
[----:B------:R-:W-:-:S11]  /*1ea80*/  ISETP.LT.OR P6, PT, R0, 0x19, !P0 ;  /* 0x000000190000780c */ /* 0x000fd600047c1670 */
[----:B------:R0:W-:Y:S01]  /*1ea90*/  @!P5 STG.E.U8 desc[UR60][R26.64+0x19], R11 ;  /* 0x0000190b1a00d986 */ /* 0x0001e2000c10113c */
[----:B------:R-:W-:-:S03]  /*1eaa0*/  ISETP.LT.OR P5, PT, R0, 0x1a, !P0 ;  /* 0x0000001a0000780c */ /* 0x000fc600047a1670 */
[----:B------:R1:W-:Y:S01]  /*1eab0*/  @!P6 STG.E.U8 desc[UR60][R24.64+0x18], R13 ;  /* 0x0000180d1800e986 */ /* 0x0003e2000c10113c */
[----:B------:R-:W-:Y:S02]  /*1eac0*/  ISETP.LT.OR P6, PT, R0, 0x21, !P3 ;  /* 0x000000210000780c */ /* 0x000fe40005fc1670 */
[----:B0-----:R-:W-:Y:S01]  /*1ead0*/  F2FP.SATFINITE.E4M3.F32.PACK_AB_MERGE_C R11, RZ, R6, RZ ;  /* 0x00000006ff0b723e */ /* 0x001fe200048070ff */
[----:B-----5:R-:W-:Y:S02]  /*1eae0*/  FMUL R6, R35, UR4 ;  /* 0x0000000423067c20 */ /* 0x020fe40008400000 */
[----:B------:R-:W5:Y:S03]  /*1eaf0*/  LDL.LU R35, [R1+0xc8] ;  /* 0x0000c80001237983 */ /* 0x000f660000300800 */
[----:B-1----:R-:W-:Y:S01]  /*1eb00*/  F2FP.SATFINITE.E4M3.F32.PACK_AB_MERGE_C R13, RZ, R6, RZ ;  /* 0x00000006ff0d723e */ /* 0x002fe200048070ff */
[----:B------:R0:W-:Y:S01]  /*1eb10*/  @!P5 STG.E.U8 desc[UR60][R24.64+0x19], R7 ;  /* 0x000019071800d986 */ /* 0x0001e2000c10113c */
[----:B------:R-:W-:Y:S01]  /*1eb20*/  FMUL R6, R34, UR4 ;  /* 0x0000000422067c20 */ /* 0x000fe20008400000 */
[----:B------:R-:W-:-:S02]  /*1eb30*/  ISETP.LT.OR P5, PT, R0, 0x22, !P3 ;  /* 0x000000220000780c */ /* 0x000fc40005fa1670 */
[----:B------:R-:W5:Y:S04]  /*1eb40*/  LDL.LU R34, [R1+0xcc] ;  /* 0x0000cc0001227983 */ /* 0x000f680000300800 */
[----:B------:R1:W-:Y:S01]  /*1eb50*/  @!P6 STG.E.U8 desc[UR60][R2.64+0x20], R9 ;  /* 0x000020090200e986 */ /* 0x0003e2000c10113c */
[----:B0-----:R-:W-:Y:S01]  /*1eb60*/  F2FP.SATFINITE.E4M3.F32.PACK_AB_MERGE_C R7, RZ, R6, RZ ;  /* 0x00000006ff07723e */ /* 0x001fe200048070ff */
[----:B------:R-:W-:Y:S02]  /*1eb70*/  FMUL R6, R33, UR4 ;  /* 0x0000000421067c20 */ /* 0x000fe40008400000 */
[----:B------:R-:W5:Y:S01]  /*1eb80*/  LDL.LU R33, [R1+0xd0] ;  /* 0x0000d00001217983 */ /* 0x000f620000300800 */
[----:B------:R-:W-:Y:S02]  /*1eb90*/  ISETP.LT.OR P6, PT, R0, 0x21, !P2 ;  /* 0x000000210000780c */ /* 0x000fe400057c1670 */
[----:B-1----:R-:W-:Y:S01]  /*1eba0*/  F2FP.SATFINITE.E4M3.F32.PACK_AB_MERGE_C R9, RZ, R6, RZ ;  /* 0x00000006ff09723e */ /* 0x002fe200048070ff */
        /* <DEDUP_REMOVED lines=20> */
[C---:B------:R-:W-:Y:S02]  /*1ecf0*/  ISETP.LT.OR P5, PT, R0.reuse, 0x2a, !P2 ;  /* 0x0000002a0000780c */ /* 0x040fe400057a1670 */
[----:B0-----:R-:W-:Y:S01]  /*1ed00*/  F2FP.SATFINITE.E4M3.F32.PACK_AB_MERGE_C R9, RZ, R6, RZ ;  /* 0x00000006ff09723e */ /* 0x001fe200048070ff */
[----:B-----5:R-:W-:Y:S02]  /*1ed10*/  FMUL R6, R35, UR4 ;  /* 0x0000000423067c20 */ /* 0x020fe40008400000 */
[----:B------:R-:W5:Y:S03]  /*1ed20*/  LDL.LU R35, [R1+0xe4] ;  /* 0x0000e40001237983 */ /* 0x000f660000300800 */
[----:B-1----:R-:W-:Y:S01]  /*1ed30*/  F2FP.SATFINITE.E4M3.F32.PACK_AB_MERGE_C R11, RZ, R6, RZ ;  /* 0x00000006ff0b723e */ /* 0x002fe200048070ff */
[----:B------:R0:W-:Y:S01]  /*1ed40*/  @!P6 STG.E.U8 desc[UR60][R4.64+0x28], R13 ;  /* 0x0000280d0400e986 */ /* 0x0001e2000c10113c */
[----:B------:R-:W-:Y:S01]  /*1ed50*/  ISETP.LT.OR P6, PT, R0, 0x21, !P1 ;  /* 0x000000210000780c */ /* 0x000fe20004fc1670 */
[----:B------:R-:W-:-:S02]  /*1ed60*/  FMUL R6, R34, UR4 ;  /* 0x0000000422067c20 */ /* 0x000fc40008400000 */
[----:B------:R-:W5:Y:S04]  /*1ed70*/  LDL.LU R34, [R1+0xe8] ;  /* 0x0000e80001227983 */ /* 0x000f680000300800 */
[----:B------:R1:W-:Y:S01]  /*1ed80*/  @!P5 STG.E.U8 desc[UR60][R4.64+0x29], R7 ;  /* 0x000029070400d986 */ /* 0x0003e2000c10113c */
[----:B0-----:R-:W-:Y:S01]  /*1ed90*/  F2FP.SATFINITE.E4M3.F32.PACK_AB_MERGE_C R13, RZ, R6, RZ ;  /* 0x00000006ff0d723e */ /* 0x001fe200048070ff */
[----:B------:R-:W-:Y:S02]  /*1eda0*/  FMUL R6, R33, UR4 ;  /* 0x0000000421067c20 */ /* 0x000fe40008400000 */
[----:B------:R-:W5:Y:S01]  /*1edb0*/  LDL.LU R33, [R1+0xec] ;  /* 0x0000ec0001217983 */ /* 0x000f620000300800 */
[----:B------:R-:W-:Y:S02]  /*1edc0*/  ISETP.LT.OR P5, PT, R0, 0x22, !P1 ;  /* 0x000000220000780c */ /* 0x000fe40004fa1670 */
[----:B-1----:R-:W-:Y:S01]  /*1edd0*/  F2FP.SATFINITE.E4M3.F32.PACK_AB_MERGE_C R7, RZ, R6, RZ ;  /* 0x00000006ff07723e */ /* 0x002fe200048070ff */
[----:B------:R0:W-:Y:S01]  /*1ede0*/  @!P6 STG.E.U8 desc[UR60][R26.64+0x20], R9 ;  /* 0x000020091a00e986 */ /* 0x0001e2000c10113c */
[----:B------:R-:W-:-:S03]  /*1edf0*/  FMUL R6, R32, UR4 ;  /* 0x0000000420067c20 */ /* 0x000fc60008400000 */
[----:B------:R-:W5:Y:S01]  /*1ee00*/  LDL.LU R32, [R1+0xf0] ;  /* 0x0000f00001207983 */ /* 0x000f620000300800 */
[----:B------:R-:W-:Y:S02]  /*1ee10*/  ISETP.LT.OR P6, PT, R0, 0x21, !P0 ;  /* 0x000000210000780c */ /* 0x000fe400047c1670 */
[----:B0-----:R-:W-:-:S03]  /*1ee20*/  F2FP.SATFINITE.E4M3.F32.PACK_AB_MERGE_C R9, RZ, R6, RZ ;  /* 0x00000006ff09723e */ /* 0x001fc600048070ff */
[----:B------:R0:W-:Y:S08]  /*1ee30*/  @!P5 STG.E.U8 desc[UR60][R26.64+0x21], R11 ;  /* 0x0000210b1a00d986 */ /* 0x0001f0000c10113c */
        /* <DEDUP_REMOVED lines=856> */
[----:B-----5:R-:W-:-:S06]  /*223c0*/  FMUL R6, R35, UR4 ;  /* 0x0000000423067c20 */ /* 0x020fcc0008400000 */
[----:B------:R0:W-:Y:S01]  /*223d0*/  @!P5 STG.E.U8 desc[UR60][R2.64+0xd9], R11 ;  /* 0x0000d90b0200d986 */ /* 0x0001e2000c10113c */
[----:B------:R-:W-:Y:S02]  /*223e0*/  ISETP.LT.OR P5, PT, R0, 0xda, !P2 ;  /* 0x000000da0000780c */ /* 0x000fe400057a1670 */
[----:B-1----:R-:W-:Y:S01]  /*223f0*/  F2FP.SATFINITE.E4M3.F32.PACK_AB_MERGE_C R9, RZ, R6, RZ ;  /* 0x00000006ff09723e */ /* 0x002fe200048070ff */
[----:B------:R-:W5:Y:S01]  /*22400*/  LDL.LU R35, [R1+0x3a0] ;  /* 0x0003a00001237983 */ /* 0x000f620000300800 */
[----:B------:R-:W-:-:S03]  /*22410*/  FMUL R6, R34, UR4 ;  /* 0x0000000422067c20 */ /* 0x000fc60008400000 */
[----:B------:R-:W5:Y:S02]  /*22420*/  LDL.LU R34, [R1+0x3a4] ;  /* 0x0003a40001227983 */ /* 0x000f640000300800 */
[----:B0-----:R-:W-:Y:S02]  /*22430*/  F2FP.SATFINITE.E4M3.F32.PACK_AB_MERGE_C R11, RZ, R6, RZ ;  /* 0x00000006ff0b723e */ /* 0x001fe400048070ff */
[----:B------:R0:W-:Y:S01]  /*22440*/  @!P6 STG.E.U8 desc[UR60][R4.64+0xd8], R13 ;  /* 0x0000d80d0400e986 */ /* 0x0001e2000c10113c */
[----:B------:R-:W-:Y:S01]  /*22450*/  ISETP.LT.OR P6, PT, R0, 0xd1, !P1 ;  /* 0x000000d10000780c */ /* 0x000fe20004fc1670 */
[----:B------:R-:W-:Y:S02]  /*22460*/  FMUL R6, R33, UR4 ;  /* 0x0000000421067c20 */ /* 0x000fe40008400000 */
[----:B------:R-:W5:Y:S03]  /*22470*/  LDL.LU R33, [R1+0x3a8] ;  /* 0x0003a80001217983 */ /* 0x000f660000300800 */
[----:B0-----:R-:W-:Y:S01]  /*22480*/  F2FP.SATFINITE.E4M3.F32.PACK_AB_MERGE_C R13, RZ, R6, RZ ;  /* 0x00000006ff0d723e */ /* 0x001fe200048070ff */
[----:B------:R0:W-:Y:S01]  /*22490*/  @!P5 STG.E.U8 desc[UR60][R4.64+0xd9], R7 ;  /* 0x0000d9070400d986 */ /* 0x0001e2000c10113c */
[----:B------:R-:W-:Y:S01]  /*224a0*/  FMUL R6, R32, UR4 ;  /* 0x0000000420067c20 */ /* 0x000fe20008400000 */
[----:B------:R-:W-:-:S02]  /*224b0*/  ISETP.LT.OR P5, PT, R0, 0xd2, !P1 ;  /* 0x000000d20000780c */ /* 0x000fc40004fa1670 */
[----:B------:R-:W5:Y:S02]  /*224c0*/  LDL.LU R32, [R1+0x3ac] ;  /* 0x0003ac0001207983 */ /* 0x000f640000300800 */
[----:B0-----:R-:W-:Y:S02]  /*224d0*/  F2FP.SATFINITE.E4M3.F32.PACK_AB_MERGE_C R7, RZ, R6, RZ ;  /* 0x00000006ff07723e */ /* 0x001fe400048070ff */
[----:B------:R0:W-:Y:S07]  /*224e0*/  @!P6 STG.E.U8 desc[UR60][R26.64+0xd0], R9 ;  /* 0x0000d0091a00e986 */ /* 0x0001ee000c10113c */
        /* <DEDUP_REMOVED lines=10> */
[C---:B------:R-:W-:Y:S01]  /*22590*/  ISETP.LT.OR P5, PT, R0.reuse, 0xd2, !P0 ;  /* 0x000000d20000780c */ /* 0x040fe200047a1670 */
[----:B------:R-:W4:Y:S04]  /*225a0*/  LDL.LU R39, [R1+0x3bc] ;  /* 0x0003bc0001277983 */ /* 0x000f280000300800 */
[----:B------:R-:W4:Y:S04]  /*225b0*/  LDL.LU R38, [R1+0x3c0] ;  /* 0x0003c00001267983 */ /* 0x000f280000300800 */
[----:B------:R-:W4:Y:S04]  /*225c0*/  LDL.LU R37, [R1+0x3c4] ;  /* 0x0003c40001257983 */ /* 0x000f280000300800 */
[----:B------:R0:W-:Y:S01]  /*225d0*/  @!P6 STG.E.U8 desc[UR60][R24.64+0xd0], R13 ;  /* 0x0000d00d1800e986 */ /* 0x0001e2000c10113c */
[----:B------:R-:W-:-:S03]  /*225e0*/  ISETP.LT.OR P6, PT, R0, 0xd9, !P1 ;  /* 0x000000d90000780c */ /* 0x000fc60004fc1670 */
[----:B------:R1:W-:Y:S01]  /*225f0*/  @!P5 STG.E.U8 desc[UR60][R24.64+0xd1], R7 ;  /* 0x0000d1071800d986 */ /* 0x0003e2000c10113c */
[----:B------:R-:W-:Y:S02]  /*22600*/  ISETP.LT.OR P5, PT, R0, 0xda, !P1 ;  /* 0x000000da0000780c */ /* 0x000fe40004fa1670 */
[----:B0-----:R-:W-:-:S07]  /*22610*/  F2FP.SATFINITE.E4M3.F32.PACK_AB_MERGE_C R13, RZ, R6, RZ ;  /* 0x00000006ff0d723e */ /* 0x001fce00048070ff */
[----:B------:R0:W-:Y:S01]  /*22620*/  @!P6 STG.E.U8 desc[UR60][R26.64+0xd8], R9 ;  /* 0x0000d8091a00e986 */ /* 0x0001e2000c10113c */
[----:B-----5:R-:W-:Y:S01]  /*22630*/  FMUL R6, R35, UR4 ;  /* 0x0000000423067c20 */ /* 0x020fe20008400000 */
[----:B------:R-:W-:Y:S02]  /*22640*/  ISETP.LT.OR P6, PT, R0, 0xd9, !P0 ;  /* 0x000000d90000780c */ /* 0x000fe400047c1670 */
[----:B------:R5:W-:Y:S02]  /*22650*/  @!P5 STG.E.U8 desc[UR60][R26.64+0xd9], R11 ;  /* 0x0000d90b1a00d986 */ /* 0x000be4000c10113c */
[----:B-1----:R-:W-:Y:S01]  /*22660*/  F2FP.SATFINITE.E4M3.F32.PACK_AB_MERGE_C R7, RZ, R6, RZ ;  /* 0x00000006ff07723e */ /* 0x002fe200048070ff */
[----:B------:R-:W-:Y:S01]  /*22670*/  FMUL R6, R34, UR4 ;  /* 0x0000000422067c20 */ /* 0x000fe20008400000 */
[----:B------:R-:W-:Y:S01]  /*22680*/  ISETP.LT.OR P5, PT, R0, 0xda, !P0 ;  /* 0x000000da0000780c */ /* 0x000fe200047a1670 */
[----:B------:R-:W4:Y:S03]  /*22690*/  LDL.LU R35, [R1+0x3c8] ;  /* 0x0003c80001237983 */ /* 0x000f260000300800 */
[----:B0-----:R-:W-:Y:S01]  /*226a0*/  F2FP.SATFINITE.E4M3.F32.PACK_AB_MERGE_C R9, RZ, R6, RZ ;  /* 0x00000006ff09723e */ /* 0x001fe200048070ff */
[----:B------:R-:W4:Y:S01]  /*226b0*/  LDL.LU R34, [R1+0x3cc] ;  /* 0x0003cc0001227983 */ /* 0x000f220000300800 */
[----:B------:R-:W-:-:S03]  /*226c0*/  FMUL R6, R33, UR4 ;  /* 0x0000000421067c20 */ /* 0x000fc60008400000 */
[----:B------:R0:W-:Y:S01]  /*226d0*/  @!P6 STG.E.U8 desc[UR60][R24.64+0xd8], R13 ;  /* 0x0000d80d1800e986 */ /* 0x0001e2000c10113c */
[----:B------:R-:W-:Y:S02]  /*226e0*/  ISETP.LT.OR P6, PT, R0, 0xe1, !P3 ;  /* 0x000000e10000780c */ /* 0x000fe40005fc1670 */
[----:B-----5:R-:W-:Y:S01]  /*226f0*/  F2FP.SATFINITE.E4M3.F32.PACK_AB_MERGE_C R11, RZ, R6, RZ ;  /* 0x00000006ff0b723e */ /* 0x020fe200048070ff */
[----:B------:R-:W-:Y:S04]  /*22700*/  @!P5 STG.E.U8 desc[UR60][R24.64+0xd9], R7 ;  /* 0x0000d9071800d986 */ /* 0x000fe8000c10113c */
[----:B------:R-:W5:Y:S01]  /*22710*/  LDL.LU R33, [R1+0x3d0] ;  /* 0x0003d00001217983 */ /* 0x000f620000300800 */
[----:B------:R-:W-:-:S03]  /*22720*/  FMUL R6, R32, UR4 ;  /* 0x0000000420067c20 */ /* 0x000fc60008400000 */
[----:B------:R-:W5:Y:S02]  /*22730*/  LDL.LU R32, [R1+0x3d4] ;  /* 0x0003d40001207983 */ /* 0x000f640000300800 */
[----:B0-----:R-:W-:Y:S02]  /*22740*/  F2FP.SATFINITE.E4M3.F32.PACK_AB_MERGE_C R13, RZ, R6, RZ ;  /* 0x00000006ff0d723e */ /* 0x001fe400048070ff */
[----:B------:R0:W-:Y:S01]  /*22750*/  @!P6 STG.E.U8 desc[UR60][R2.64+0xe0], R9 ;  /* 0x0000e0090200e986 */ /* 0x0001e2000c10113c */
[----:B--2---:R-:W-:-:S03]  /*22760*/  FMUL R6, R31, UR4 ;  /* 0x000000041f067c20 */ /* 0x004fc60008400000 */
[----:B------:R-:W2:Y:S02]  /*22770*/  LDL.LU R31, [R1+0x3d8] ;  /* 0x0003d800011f7983 */ /* 0x000ea40000300800 */
[----:B0-----:R-:W-:Y:S01]  /*22780*/  F2FP.SATFINITE.E4M3.F32.PACK_AB_MERGE_C R9, RZ, R6, RZ ;  /* 0x00000006ff09723e */ /* 0x001fe200048070ff */
[----:B---3--:R-:W-:Y:S02]  /*22790*/  FMUL R6, R29, UR4 ;  /* 0x000000041d067c20 */ /* 0x008fe40008400000 */
[----:B------:R-:W3:Y:S01]  /*227a0*/  LDL.LU R29, [R1+0x3dc] ;  /* 0x0003dc00011d7983 */ /* 0x000ee20000300800 */
[----:B----4-:R-:W-:-:S03]  /*227b0*/  FMUL R7, R28, UR4 ;  /* 0x000000041c077c20 */ /* 0x010fc60008400000 */
[----:B------:R-:W4:Y:S01]  /*227c0*/  LDL.LU R28, [R1+0x3e0] ;  /* 0x0003e000011c7983 */ /* 0x000f220000300800 */
[C---:B------:R-:W-:Y:S02]  /*227d0*/  ISETP.LT.OR P5, PT, R0.reuse, 0xe2, !P3 ;  /* 0x000000e20000780c */ /* 0x040fe40005fa1670 */
[----:B------:R-:W-:-:S11]  /*227e0*/  ISETP.LT.OR P6, PT, R0, 0xe1, !P2 ;  /* 0x000000e10000780c */ /* 0x000fd600057c1670 */
[----:B------:R0:W-:Y:S01]  /*227f0*/  @!P5 STG.E.U8 desc[UR60][R2.64+0xe1], R11 ;  /* 0x0000e10b0200d986 */ /* 0x0001e2000c10113c */
[----:B------:R-:W-:-:S03]  /*22800*/  ISETP.LT.OR P5, PT, R0, 0xe2, !P2 ;  /* 0x000000e20000780c */ /* 0x000fc600057a1670 */
[----:B------:R1:W-:Y:S01]  /*22810*/  @!P6 STG.E.U8 desc[UR60][R4.64+0xe0], R13 ;  /* 0x0000e00d0400e986 */ /* 0x0003e2000c10113c */
[C---:B------:R-:W-:Y:S02]  /*22820*/  ISETP.LT.OR P6, PT, R0.reuse, 0xe9, !P3 ;  /* 0x000000e90000780c */ /* 0x040fe40005fc1670 */
[C---:B------:R-:W-:Y:S02]  /*22830*/  ISETP.LT.OR P3, PT, R0.reuse, 0xea, !P3 ;  /* 0x000000ea0000780c */ /* 0x040fe40005f61670 */
[----:B------:R-:W-:Y:S02]  /*22840*/  F2FP.SATFINITE.E4M3.F32.PACK_AB_MERGE_C R15, RZ, R7, RZ ;  /* 0x00000007ff0f723e */ /* 0x000fe400048070ff */
[----:B0-----:R-:W-:Y:S01]  /*22850*/  F2FP.SATFINITE.E4M3.F32.PACK_AB_MERGE_C R11, RZ, R6, RZ ;  /* 0x00000006ff0b723e */ /* 0x001fe200048070ff */
[----:B------:R-:W-:Y:S02]  /*22860*/  FMUL R6, R39, UR4 ;  /* 0x0000000427067c20 */ /* 0x000fe40008400000 */
[----:B------:R0:W-:Y:S01]  /*22870*/  @!P5 STG.E.U8 desc[UR60][R4.64+0xe1], R9 ;  /* 0x0000e1090400d986 */ /* 0x0001e2000c10113c */
[----:B------:R-:W-:-:S02]  /*22880*/  ISETP.LT.OR P5, PT, R0, 0xe9, !P2 ;  /* 0x000000e90000780c */ /* 0x000fc400057a1670 */
[C---:B------:R-:W-:Y:S01]  /*22890*/  ISETP.LT.OR P2, PT, R0.reuse, 0xea, !P2 ;  /* 0x000000ea0000780c */ /* 0x040fe20005741670 */
[----:B------:R0:W-:Y:S01]  /*228a0*/  @!P6 STG.E.U8 desc[UR60][R2.64+0xe8], R11 ;  /* 0x0000e80b0200e986 */ /* 0x0001e2000c10113c */
[----:B------:R-:W-:Y:S01]  /*228b0*/  ISETP.LT.OR P6, PT, R0, 0xe1, !P1 ;  /* 0x000000e10000780c */ /* 0x000fe20004fc1670 */
[----:B------:R-:W-:Y:S02]  /*228c0*/  FMUL R7, R38, UR4 ;  /* 0x0000000426077c20 */ /* 0x000fe40008400000 */
[----:B------:R0:W-:Y:S01]  /*228d0*/  @!P3 STG.E.U8 desc[UR60][R2.64+0xe9], R15 ;  /* 0x0000e90f0200b986 */ /* 0x0001e2000c10113c */
[----:B------:R-:W-:Y:S02]  /*228e0*/  ISETP.LT.OR P3, PT, R0, 0xe2, !P1 ;  /* 0x000000e20000780c */ /* 0x000fe40004f61670 */
[----:B-1----:R-:W-:Y:S01]  /*228f0*/  F2FP.SATFINITE.E4M3.F32.PACK_AB_MERGE_C R13, RZ, R6, RZ ;  /* 0x00000006ff0d723e */ /* 0x002fe200048070ff */
[----:B------:R-:W-:Y:S01]  /*22900*/  FMUL R6, R37, UR4 ;  /* 0x0000000425067c20 */ /* 0x000fe20008400000 */
[----:B------:R-:W-:Y:S01]  /*22910*/  FMUL R8, R35, UR4 ;  /* 0x0000000423087c20 */ /* 0x000fe20008400000 */
[----:B------:R-:W-:-:S03]  /*22920*/  F2FP.SATFINITE.E4M3.F32.PACK_AB_MERGE_C R7, RZ, R7, RZ ;  /* 0x00000007ff07723e */ /* 0x000fc600048070ff */
[----:B0-----:R-:W-:Y:S02]  /*22930*/  F2FP.SATFINITE.E4M3.F32.PACK_AB_MERGE_C R9, RZ, R6, RZ ;  /* 0x00000006ff09723e */ /* 0x001fe400048070ff */
[----:B------:R-:W-:Y:S01]  /*22940*/  F2FP.SATFINITE.E4M3.F32.PACK_AB_MERGE_C R11, RZ, R8, RZ ;  /* 0x00000008ff0b723e */ /* 0x000fe200048070ff */
[----:B------:R-:W-:Y:S01]  /*22950*/  @!P5 STG.E.U8 desc[UR60][R4.64+0xe8], R13 ;  /* 0x0000e80d0400d986 */ /* 0x000fe2000c10113c */
[----:B------:R-:W-:Y:S01]  /*22960*/  FMUL R2, R34, UR4 ;  /* 0x0000000422027c20 */ /* 0x000fe20008400000 */
[C---:B------:R-:W-:Y:S02]  /*22970*/  ISETP.LT.OR P5, PT, R0.reuse, 0xe1, !P0 ;  /* 0x000000e10000780c */ /* 0x040fe400047a1670 */
[----:B------:R0:W-:Y:S01]  /*22980*/  @!P2 STG.E.U8 desc[UR60][R4.64+0xe9], R7 ;  /* 0x0000e9070400a986 */ /* 0x0001e2000c10113c */
[----:B------:R-:W-:-:S03]  /*22990*/  ISETP.LT.OR P2, PT, R0, 0xe9, !P1 ;  /* 0x000000e90000780c */ /* 0x000fc60004f41670 */
[----:B------:R1:W-:Y:S01]  /*229a0*/  @!P6 STG.E.U8 desc[UR60][R26.64+0xe0], R9 ;  /* 0x0000e0091a00e986 */ /* 0x0003e2000c10113c */
[C---:B------:R-:W-:Y:S02]  /*229b0*/  ISETP.LT.OR P6, PT, R0.reuse, 0xe2, !P0 ;  /* 0x000000e20000780c */ /* 0x040fe400047c1670 */
[C---:B------:R-:W-:Y:S01]  /*229c0*/  ISETP.LT.OR P1, PT, R0.reuse, 0xea, !P1 ;  /* 0x000000ea0000780c */ /* 0x040fe20004f21670 */
[----:B------:R4:W-:Y:S01]  /*229d0*/  @!P3 STG.E.U8 desc[UR60][R26.64+0xe1], R11 ;  /* 0x0000e10b1a00b986 */ /* 0x0009e2000c10113c */
[C---:B------:R-:W-:Y:S02]  /*229e0*/  ISETP.LT.OR P3, PT, R0.reuse, 0xe9, !P0 ;  /* 0x000000e90000780c */ /* 0x040fe40004761670 */
[----:B------:R-:W-:Y:S01]  /*229f0*/  ISETP.LT.OR P0, PT, R0, 0xea, !P0 ;  /* 0x000000ea0000780c */ /* 0x000fe20004701670 */
[----:B-----5:R-:W-:Y:S01]  /*22a00*/  FMUL R0, R33, UR4 ;  /* 0x0000000421007c20 */ /* 0x020fe20008400000 */
[----:B------:R-:W-:Y:S01]  /*22a10*/  F2FP.SATFINITE.E4M3.F32.PACK_AB_MERGE_C R15, RZ, R2, RZ ;  /* 0x00000002ff0f723e */ /* 0x000fe200048070ff */
[----:B------:R-:W-:-:S03]  /*22a20*/  FMUL R2, R32, UR4 ;  /* 0x0000000420027c20 */ /* 0x000fc60008400000 */
[----:B0-----:R-:W-:Y:S02]  /*22a30*/  F2FP.SATFINITE.E4M3.F32.PACK_AB_MERGE_C R7, RZ, R0, RZ ;  /* 0x00000000ff07723e */ /* 0x001fe400048070ff */
[----:B-1----:R-:W-:Y:S01]  /*22a40*/  F2FP.SATFINITE.E4M3.F32.PACK_AB_MERGE_C R9, RZ, R2, RZ ;  /* 0x00000002ff09723e */ /* 0x002fe200048070ff */
[----:B------:R0:W-:Y:S04]  /*22a50*/  @!P5 STG.E.U8 desc[UR60][R24.64+0xe0], R15 ;  /* 0x0000e00f1800d986 */ /* 0x0001e8000c10113c */
[----:B------:R0:W-:Y:S04]  /*22a60*/  @!P6 STG.E.U8 desc[UR60][R24.64+0xe1], R7 ;  /* 0x0000e1071800e986 */ /* 0x0001e8000c10113c */
[----:B------:R0:W-:Y:S01]  /*22a70*/  @!P2 STG.E.U8 desc[UR60][R26.64+0xe8], R9 ;  /* 0x0000e8091a00a986 */ /* 0x0001e2000c10113c */
[----:B--2---:R-:W-:Y:S01]  /*22a80*/  FMUL R3, R31, UR4 ;  /* 0x000000041f037c20 */ /* 0x004fe20008400000 */
[----:B---3--:R-:W-:-:S04]  /*22a90*/  FMUL R4, R29, UR4 ;  /* 0x000000041d047c20 */ /* 0x008fc80008400000 */
[----:B------:R-:W-:Y:S01]  /*22aa0*/  F2FP.SATFINITE.E4M3.F32.PACK_AB_MERGE_C R3, RZ, R3, RZ ;  /* 0x00000003ff03723e */ /* 0x000fe200048070ff */
[----:B----4-:R-:W-:Y:S01]  /*22ab0*/  FMUL R5, R28, UR4 ;  /* 0x000000041c057c20 */ /* 0x010fe20008400000 */
[----:B------:R-:W-:-:S04]  /*22ac0*/  F2FP.SATFINITE.E4M3.F32.PACK_AB_MERGE_C R11, RZ, R4, RZ ;  /* 0x00000004ff0b723e */ /* 0x000fc800048070ff */
[----:B------:R-:W-:Y:S01]  /*22ad0*/  F2FP.SATFINITE.E4M3.F32.PACK_AB_MERGE_C R5, RZ, R5, RZ ;  /* 0x00000005ff05723e */ /* 0x000fe200048070ff */
[----:B------:R0:W-:Y:S04]  /*22ae0*/  @!P1 STG.E.U8 desc[UR60][R26.64+0xe9], R3 ;  /* 0x0000e9031a009986 */ /* 0x0001e8000c10113c */
[----:B------:R0:W-:Y:S04]  /*22af0*/  @!P3 STG.E.U8 desc[UR60][R24.64+0xe8], R11 ;  /* 0x0000e80b1800b986 */ /* 0x0001e8000c10113c */
[----:B------:R0:W-:Y:S02]  /*22b00*/  @!P0 STG.E.U8 desc[UR60][R24.64+0xe9], R5 ;  /* 0x0000e90518008986 */ /* 0x0001e4000c10113c */
.L_x_519:
[----:B------:R-:W-:Y:S05]  /*22b10*/  BSYNC B0 ;  /* 0x0000000000007941 */ /* 0x000fea0003800000 */
.L_x_37:
[----:B01----:R-:W2:Y:S04]  /*22b20*/  LDL.LU R3, [R1+0x400] ;  /* 0x0004000001037983 */ /* 0x003ea80000300800 */
[----:B------:R-:W2:Y:S01]  /*22b30*/  LDL.LU R2, [R1+0x404] ;  /* 0x0004040001027983 */ /* 0x000ea20000300800 */
[----:B------:R-:W-:Y:S01]  /*22b40*/  ULDC UR8, c[0x0][0xc] ;  /* 0x0000030000087ab9 */ /* 0x000fe20000000800 */
[----:B------:R-:W-:Y:S01]  /*22b50*/  ULDC UR9, c[0x0][0x10] ;  /* 0x0000040000097ab9 */ /* 0x000fe20000000800 */
[----:B------:R-:W2:Y:S01]  /*22b60*/  LDC R5, c[0x0][0x14] ;  /* 0x00000500ff057b82 */ /* 0x000ea20000000800 */
[----:B------:R-:W-:Y:S01]  /*22b70*/  UIMAD.WIDE.U32 UR8, UR8, UR9, URZ ;  /* 0x00000009080872a5 */ /* 0x000fe2000f8e003f */
[----:B-----5:R-:W-:Y:S01]  /*22b80*/  PRMT R0, RZ, 0x7610, R0 ;  /* 0x00007610ff007816 */ /* 0x020fe20000000000 */
[----:B------:R-:W-:-:S04]  /*22b90*/  UMOV UR5, 0xffffffff ;  /* 0xffffffff00057882 */ /* 0x000fc80000000000 */
[----:B--2---:R-:W-:-:S04]  /*22ba0*/  IMAD.WIDE.U32 R2, R5, UR8, R2 ;  /* 0x0000000805027c25 */ /* 0x004fc8000f8e0002 */
[----:B------:R-:W-:Y:S01]  /*22bb0*/  IMAD R5, R5, UR9, RZ ;  /* 0x0000000905057c24 */ /* 0x000fe2000f8e02ff */
[----:B------:R-:W-:Y:S01]  /*22bc0*/  ULDC.64 UR8, c[0x0][0x650] ;  /* 0x0001940000087ab9 */ /* 0x000fe20000000a00 */
[----:B---3--:R-:W-:Y:S01]  /*22bd0*/  IMAD.MOV.U32 R11, RZ, RZ, R2 ;  /* 0x000000ffff0b7224 */ /* 0x008fe200078e0002 */
[----:B------:R-:W-:Y:S01]  /*22be0*/  ISETP.GE.U32.AND P0, PT, R2, UR8, PT ;  /* 0x0000000802007c0c */ /* 0x000fe2000bf06070 */
[----:B------:R-:W-:Y:S02]  /*22bf0*/  IMAD.IADD R13, R3, 0x1, R5 ;  /* 0x00000001030d7824 */ /* 0x000fe400078e0205 */
[----:B------:R-:W-:Y:S02]  /*22c00*/  IMAD.MOV.U32 R3, RZ, RZ, -0x1 ;  /* 0xffffffffff037424 */ /* 0x000fe400078e00ff */
[----:B------:R-:W-:Y:S01]  /*22c10*/  IMAD.U32 R2, RZ, RZ, UR5 ;  /* 0x00000005ff027e24 */ /* 0x000fe2000f8e00ff */
[----:B------:R0:W-:Y:S01]  /*22c20*/  STL [R1+0x400], R13 ;  /* 0x0004000d01007387 */ /* 0x0001e20000100800 */
[----:B------:R-:W-:-:S03]  /*22c30*/  ISETP.GE.U32.AND.EX P0, PT, R13, UR9, PT, P0 ;  /* 0x000000090d007c0c */ /* 0x000fc6000bf06100 */
[----:B------:R0:W-:Y:S04]  /*22c40*/  STL [R1+0x414], R3 ;  /* 0x0004140301007387 */ /* 0x0001e80000100800 */
[----:B------:R0:W-:Y:S04]  /*22c50*/  STL [R1+0x404], R11 ;  /* 0x0004040b01007387 */ /* 0x0001e80000100800 */
[----:B------:R0:W-:Y:S02]  /*22c60*/  STL [R1+0x410], R2 ;  /* 0x0004100201007387 */ /* 0x0001e40000100800 */
[----:B------:R-:W-:Y:S05]  /*22c70*/  @P0 BRA `(.L_x_520) ;  /* 0x00000004007c0947 */ /* 0x000fea0003800000 */
[----:B------:R-:W1:Y:S01]  /*22c80*/  S2R R8, SR_CTAID.X ;  /* 0x0000000000087919 */ /* 0x000e620000002500 */
[----:B------:R-:W-:Y:S01]  /*22c90*/  ULDC.64 UR14, c[0x0][0x628] ;  /* 0x00018a00000e7ab9 */ /* 0x000fe20000000a00 */
[----:B------:R-:W2:Y:S01]  /*22ca0*/  LDC R9, c[0x0][0x144] ;  /* 0x00005100ff097b82 */ /* 0x000ea20000000800 */
[----:B------:R-:W-:Y:S01]  /*22cb0*/  ULDC UR5, c[0x0][0x150] ;  /* 0x0000540000057ab9 */ /* 0x000fe20000000800 */
[----:B------:R-:W3:Y:S01]  /*22cc0*/  S2R R12, SR_CTAID.Y ;  /* 0x00000000000c7919 */ /* 0x000ee20000002600 */
[----:B------:R-:W-:Y:S01]  /*22cd0*/  ISETP.NE.U32.AND P0, PT, RZ, UR14, PT ;  /* 0x0000000eff007c0c */ /* 0x000fe2000bf05070 */
[----:B------:R-:W-:Y:S01]  /*22ce0*/  ULDC UR16, c[0x0][0x630] ;  /* 0x00018c0000107ab9 */ /* 0x000fe20000000800 */
[----:B------:R-:W-:Y:S02]  /*22cf0*/  R2UR UR12, R11 ;  /* 0x000000000b0c72ca */ /* 0x000fe400000e0000 */
[----:B------:R-:W-:Y:S01]  /*22d00*/  ISETP.NE.AND.EX P0, PT, RZ, UR15, PT, P0 ;  /* 0x0000000fff007c0c */ /* 0x000fe2000bf05300 */
[----:B------:R-:W0:Y:S01]  /*22d10*/  LDC.64 R6, c[0x0][0x620] ;  /* 0x00018800ff067b82 */ /* 0x000e220000000a00 */
[----:B------:R-:W-:-:S02]  /*22d20*/  R2UR UR13, R13 ;  /* 0x000000000d0d72ca */ /* 0x000fc400000e0000 */
[----:B-1----:R-:W-:-:S05]  /*22d30*/  I2FP.F32.U32 R0, R8 ;  /* 0x0000000800007245 */ /* 0x002fca0000201000 */
[----:B------:R-:W-:-:S06]  /*22d40*/  FMUL R0, R0, UR5 ;  /* 0x0000000500007c20 */ /* 0x000fcc0008400000 */
[----:B------:R-:W1:Y:S01]  /*22d50*/  F2I.U32.TRUNC.NTZ R0, R0 ;  /* 0x0000000000007305 */ /* 0x000e62000020f000 */
[----:B---3--:R-:W-:Y:S05]  /*22d60*/  @!P0 BRA `(.L_x_521) ;  /* 0x0000000000308947 */ /* 0x008fea0003800000 */
        /* <DEDUP_REMOVED lines=12> */
.L_x_521:
[----:B------:R-:W-:Y:S01]  /*22e30*/  USHF.R.U64 UR12, UR12, UR16, UR13 ;  /* 0x000000100c0c7299 */ /* 0x000fe2000800120d */
[----:B------:R-:W3:Y:S01]  /*22e40*/  LDC.64 R20, c[0x0][0x640] ;  /* 0x00019000ff147b82 */ /* 0x000ee20000000a00 */
[----:B------:R-:W-:Y:S01]  /*22e50*/  USHF.R.U32.HI UR5, URZ, UR16, UR13 ;  /* 0x000000103f057299 */ /* 0x000fe2000801160d */
[----:B-1----:R-:W-:Y:S02]  /*22e60*/  IMAD.MOV R10, RZ, RZ, -R0 ;  /* 0x000000ffff0a7224 */ /* 0x002fe400078e0a00 */
[----:B0-----:R-:W-:Y:S01]  /*22e70*/  IMAD.MOV.U32 R2, RZ, RZ, R11 ;  /* 0x000000ffff027224 */ /* 0x001fe200078e000b */
[----:B------:R-:W-:Y:S01]  /*22e80*/  IADD3 R5, P0, RZ, -UR12, RZ ;  /* 0x8000000cff057c10 */ /* 0x000fe2000ff1e0ff */
[----:B--2---:R-:W-:Y:S02]  /*22e90*/  IMAD R17, R9, R10, R8 ;  /* 0x0000000a09117224 */ /* 0x004fe400078e0208 */
[----:B------:R-:W0:Y:S02]  /*22ea0*/  LDC R4, c[0x0][0x618] ;  /* 0x00018600ff047b82 */ /* 0x000e240000000800 */
[----:B------:R-:W-:Y:S01]  /*22eb0*/  IMAD.X R3, RZ, RZ, ~UR5, P0 ;  /* 0x80000005ff037e24 */ /* 0x000fe200080e06ff */
[----:B------:R-:W-:-:S03]  /*22ec0*/  ULDC UR5, c[0x0][0x154] ;  /* 0x0000550000057ab9 */ /* 0x000fc60000000800 */
[-C--:B------:R-:W-:Y:S02]  /*22ed0*/  IMAD R0, R3, R6.reuse, RZ ;  /* 0x0000000603007224 */ /* 0x080fe400078e02ff */
[----:B------:R-:W1:Y:S01]  /*22ee0*/  LDC R14, c[0x0][0x608] ;  /* 0x00018200ff0e7b82 */ /* 0x000e620000000800 */
[----:B------:R-:W-:Y:S02]  /*22ef0*/  IMAD.MOV.U32 R3, RZ, RZ, R13 ;  /* 0x000000ffff037224 */ /* 0x000fe400078e000d */
[----:B------:R-:W-:-:S05]  /*22f00*/  IMAD.WIDE.U32 R2, R5, R6, R2 ;  /* 0x0000000605027225 */ /* 0x000fca00078e0002 */
[----:B------:R-:W2:Y:S01]  /*22f10*/  LDC R18, c[0x0][0x658] ;  /* 0x00019600ff127b82 */ /* 0x000ea20000000800 */
[----:B------:R-:W-:Y:S01]  /*22f20*/  IMAD R5, R5, R7, R0 ;  /* 0x0000000705057224 */ /* 0x000fe200078e0200 */
[----:B------:R-:W-:Y:S01]  /*22f30*/  I2FP.F32.U32 R0, R12 ;  /* 0x0000000c00007245 */ /* 0x000fe20000201000 */
[----:B------:R-:W-:Y:S01]  /*22f40*/  IMAD.MOV.U32 R7, RZ, RZ, 0x1 ;  /* 0x00000001ff077424 */ /* 0x000fe200078e00ff */
[----:B---3--:R-:W-:Y:S01]  /*22f50*/  ISETP.NE.U32.AND P0, PT, R20, RZ, PT ;  /* 0x000000ff1400720c */ /* 0x008fe20003f05070 */
[----:B------:R-:W-:Y:S02]  /*22f60*/  IMAD.IADD R3, R3, 0x1, R5 ;  /* 0x0000000103037824 */ /* 0x000fe400078e0205 */
[----:B------:R-:W-:Y:S01]  /*22f70*/  FMUL R0, R0, UR5 ;  /* 0x0000000500007c20 */ /* 0x000fe20008400000 */
[----:B----4-:R-:W3:Y:S01]  /*22f80*/  LDC R15, c[0x0][0x148] ;  /* 0x00005200ff0f7b82 */ /* 0x010ee20000000800 */
[----:B------:R-:W-:Y:S01]  /*22f90*/  ISETP.NE.AND.EX P0, PT, R21, RZ, PT, P0 ;  /* 0x000000ff1500720c */ /* 0x000fe20003f05300 */
[----:B------:R-:W-:Y:S01]  /*22fa0*/  IMAD.MOV.U32 R5, RZ, RZ, -0x1 ;  /* 0xffffffffff057424 */ /* 0x000fe200078e00ff */
[-CC-:B0-----:R-:W-:Y:S01]  /*22fb0*/  SHF.R.U64 R10, R2, R4.reuse, R3.reuse ;  /* 0x00000004020a7219 */ /* 0x181fe20000001203 */
[----:B------:R0:W4:Y:S01]  /*22fc0*/  F2I.U32.TRUNC.NTZ R13, R0 ;  /* 0x00000000000d7305 */ /* 0x000122000020f000 */
[----:B------:R-:W-:-:S03]  /*22fd0*/  SHF.R.U32.HI R3, RZ, R4, R3 ;  /* 0x00000004ff037219 */ /* 0x000fc60000011603 */
[----:B------:R-:W0:Y:S01]  /*22fe0*/  LDC R16, c[0x0][0x600] ;  /* 0x00018000ff107b82 */ /* 0x000e220000000800 */
[-CC-:B-1----:R-:W-:Y:S02]  /*22ff0*/  SHF.R.U64 R8, R10, R14.reuse, R3.reuse ;  /* 0x0000000e0a087219 */ /* 0x182fe40000001203 */
[----:B------:R-:W-:-:S05]  /*23000*/  SHF.R.U32.HI R3, RZ, R14, R3 ;  /* 0x0000000eff037219 */ /* 0x000fca0000011603 */
[----:B------:R-:W1:Y:S01]  /*23010*/  LDC R22, c[0x0][0x648] ;  /* 0x00019200ff167b82 */ /* 0x000e620000000800 */
[-CC-:B--2---:R-:W-:Y:S02]  /*23020*/  SHF.R.U64 R11, R8, R18.reuse, R3.reuse ;  /* 0x00000012080b7219 */ /* 0x184fe40000001203 */
[-C--:B------:R-:W-:Y:S02]  /*23030*/  SHF.L.U32 R5, R5, R18.reuse, RZ ;  /* 0x0000001205057219 */ /* 0x080fe400000006ff */
[-C--:B------:R-:W-:Y:S01]  /*23040*/  SHF.R.U32.HI R3, RZ, R18.reuse, R3 ;  /* 0x00000012ff037219 */ /* 0x080fe20000011603 */
[----:B------:R-:W-:Y:S01]  /*23050*/  IMAD.MOV.U32 R2, RZ, RZ, R11 ;  /* 0x000000ffff027224 */ /* 0x000fe200078e000b */
[----:B------:R-:W-:Y:S01]  /*23060*/  SHF.L.U32 R36, R7, R18, RZ ;  /* 0x0000001207247219 */ /* 0x000fe200000006ff */
[----:B------:R-:W2:Y:S01]  /*23070*/  LDC R23, c[0x0][0x638] ;  /* 0x00018e00ff177b82 */ /* 0x000ea20000000800 */
[----:B------:R-:W-:-:S07]  /*23080*/  LOP3.LUT R19, RZ, R5, RZ, 0x33, !PT ;  /* 0x00000005ff137212 */ /* 0x000fce00078e33ff */
[----:B------:R-:W0:Y:S01]  /*23090*/  LDC R24, c[0x0][0x610] ;  /* 0x00018400ff187b82 */ /* 0x000e220000000800 */
[----:B----4-:R-:W-:Y:S05]  /*230a0*/  @!P0 BRA `(.L_x_522) ;  /* 0x0000000000288947 */ /* 0x010fea0003800000 */
[----:B0-----:R-:W0:Y:S02]  /*230b0*/  LDC R0, c[0x0][0x64c] ;  /* 0x00019300ff007b82 */ /* 0x001e240000000800 */
[----:B0-----:R-:W-:-:S05]  /*230c0*/  IADD3 R7, P0, R11, R0, RZ ;  /* 0x000000000b077210 */ /* 0x001fca0007f1e0ff */
        /* <DEDUP_REMOVED lines=8> */
.L_x_522:
[----:B01----:R-:W-:Y:S01]  /*23150*/  SHF.R.U64 R0, R2, R22, R3 ;  /* 0x0000001602007219 */ /* 0x003fe20000001203 */
[----:B------:R-:W-:Y:S01]  /*23160*/  VIADD R5, R16, 0xffffffff ;  /* 0xffffffff10057836 */ /* 0x000fe20000000000 */
[----:B------:R-:W-:Y:S01]  /*23170*/  LOP3.LUT R3, R8, R19, RZ, 0xc0, !PT ;  /* 0x0000001308037212 */ /* 0x000fe200078ec0ff */
[----:B------:R-:W-:Y:S02]  /*23180*/  IMAD.MOV R13, RZ, RZ, -R13 ;  /* 0x000000ffff0d7224 */ /* 0x000fe400078e0a0d */
[----:B------:R-:W-:Y:S02]  /*23190*/  IMAD.MOV R2, RZ, RZ, -R0 ;  /* 0x000000ffff027224 */ /* 0x000fe400078e0a00 */
[----:B------:R-:W-:Y:S01]  /*231a0*/  IMAD R36, R36, R0, R3 ;  /* 0x0000000024247224 */ /* 0x000fe200078e0203 */
[----:B------:R-:W-:Y:S01]  /*231b0*/  LOP3.LUT R3, R10, R5, RZ, 0xc0, !PT ;  /* 0x000000050a037212 */ /* 0x000fe200078ec0ff */
[----:B---3--:R-:W-:Y:S02]  /*231c0*/  @P4 IMAD R17, R15, R13, R12 ;  /* 0x0000000d0f114224 */ /* 0x008fe400078e020c */
[----:B--2---:R-:W-:-:S02]  /*231d0*/  IMAD R0, R2, R23, R11 ;  /* 0x0000001702007224 */ /* 0x004fc400078e020b */
[----:B------:R-:W-:Y:S02]  /*231e0*/  IMAD.MOV.U32 R2, RZ, RZ, 0x1 ;  /* 0x00000001ff027424 */ /* 0x000fe400078e00ff */
[----:B------:R-:W-:Y:S02]  /*231f0*/  IMAD R36, R36, R24, R17 ;  /* 0x0000001824247224 */ /* 0x000fe400078e0211 */
[----:B------:R-:W-:Y:S01]  /*23200*/  IMAD R3, R0, R16, R3 ;  /* 0x0000001000037224 */ /* 0x000fe200078e0203 */
[----:B------:R-:W-:-:S04]  /*23210*/  PRMT R0, R2, 0x7610, R0 ;  /* 0x0000761002007816 */ /* 0x000fc80000000000 */
[----:B------:R-:W-:Y:S02]  /*23220*/  SEL R2, R3, R36, !P4 ;  /* 0x0000002403027207 */ /* 0x000fe40006000000 */
[----:B------:R-:W-:-:S03]  /*23230*/  SEL R36, R36, R3, !P4 ;  /* 0x0000000324247207 */ /* 0x000fc60006000000 */
[----:B------:R0:W-:Y:S02]  /*23240*/  STL [R1+0x414], R2 ;  /* 0x0004140201007387 */ /* 0x0001e40000100800 */
[----:B0-----:R-:W-:-:S05]  /*23250*/  IMAD.U32 R2, RZ, RZ, UR12 ;  /* 0x0000000cff027e24 */ /* 0x001fca000f8e00ff */
[----:B------:R1:W-:Y:S02]  /*23260*/  STL [R1+0x410], R2 ;  /* 0x0004100201007387 */ /* 0x0003e40000100800 */
.L_x_520:
[----:B------:R2:W-:Y:S01]  /*23270*/  STL [R1+0x418], R36 ;  /* 0x0004182401007387 */ /* 0x0005e20000100800 */
[----:B------:R-:W-:-:S13]  /*23280*/  LOP3.LUT P0, RZ, R0, 0xff, RZ, 0xc0, !PT ;  /* 0x000000ff00ff7812 */ /* 0x000fda000780c0ff */
[----:B--2---:R-:W-:Y:S05]  /*23290*/  @P0 BRA `(.L_x_523) ;  /* 0xfffffde000700947 */ /* 0x004fea000383ffff */
[----:B------:R-:W-:Y:S05]  /*232a0*/  EXIT ;  /* 0x000000000000794d */ /* 0x000fea0003800000 */
.L_x_7:
[----:B------:R-:W2:Y:S01]  /*232b0*/  LDL R163, [R1+0x404] ;  /* 0x0004040001a37983 */ /* 0x000ea20000100800 */
[----:B------:R-:W-:-:S03]  /*232c0*/  ULDC.64 UR4, c[0x0][0x650] ;  /* 0x0001940000047ab9 */ /* 0x000fc60000000a00 */
[----:B------:R-:W3:Y:S01]  /*232d0*/  LDL R162, [R1+0x400] ;  /* 0x0004000001a27983 */ /* 0x000ee20000100800 */
[----:B------:R-:W-:Y:S01]  /*232e0*/  PRMT R6, RZ, 0x7610, R6 ;  /* 0x00007610ff067816 */ /* 0x000fe20000000006 */
[----:B------:R-:W-:Y:S02]  /*232f0*/  IMAD.MOV.U32 R5, RZ, RZ, -0x1 ;  /* 0xffffffffff057424 */ /* 0x000fe400078e00ff */
[----:B------:R-:W-:Y:S02]  /*23300*/  IMAD.MOV.U32 R4, RZ, RZ, -0x1 ;  /* 0xffffffffff047424 */ /* 0x000fe400078e00ff */
[----:B0-----:R-:W-:Y:S01]  /*23310*/  IMAD.MOV.U32 R10, RZ, RZ, -0x1 ;  /* 0xffffffffff0a7424 */ /* 0x001fe200078e00ff */
[----:B--2---:R-:W-:-:S04]  /*23320*/  ISETP.GE.U32.AND P0, PT, R163, UR4, PT ;  /* 0x00000004a3007c0c */ /* 0x004fc8000bf06070 */
[----:B---3--:R-:W-:-:S13]  /*23330*/  ISETP.GE.U32.AND.EX P0, PT, R162, UR5, PT, P0 ;  /* 0x00000005a2007c0c */ /* 0x008fda000bf06100 */
[----:B------:R-:W-:Y:S05]  /*23340*/  @P0 BRA `(.L_x_524) ;  /* 0x00000004002c0947 */ /* 0x000fea0003800000 */
[----:B------:R-:W0:Y:S01]  /*23350*/  LDC.64 R14, c[0x0][0x628] ;  /* 0x00018a00ff0e7b82 */ /* 0x000e220000000a00 */
[----:B------:R-:W-:Y:S02]  /*23360*/  IMAD.MOV.U32 R8, RZ, RZ, R163 ;  /* 0x000000ffff087224 */ /* 0x000fe400078e00a3 */
[----:B------:R-:W-:-:S05]  /*23370*/  IMAD.MOV.U32 R9, RZ, RZ, R162 ;  /* 0x000000ffff097224 */ /* 0x000fca00078e00a2 */
[----:B------:R-:W1:Y:S08]  /*23380*/  LDC R10, c[0x0][0x630] ;  /* 0x00018c00ff0a7b82 */ /* 0x000e700000000800 */
[----:B------:R-:W2:Y:S01]  /*23390*/  LDC.64 R16, c[0x0][0x620] ;  /* 0x00018800ff107b82 */ /* 0x000ea20000000a00 */
[----:B0-----:R-:W-:-:S04]  /*233a0*/  ISETP.NE.U32.AND P0, PT, R14, RZ, PT ;  /* 0x000000ff0e00720c */ /* 0x001fc80003f05070 */
[----:B------:R-:W-:-:S13]  /*233b0*/  ISETP.NE.AND.EX P0, PT, R15, RZ, PT, P0 ;  /* 0x000000ff0f00720c */ /* 0x000fda0003f05300 */
[----:B-12---:R-:W-:Y:S05]  /*233c0*/  @!P0 BRA `(.L_x_525) ;  /* 0x0000000000288947 */ /* 0x006fea0003800000 */
[----:B------:R-:W0:Y:S02]  /*233d0*/  LDC R4, c[0x0][0x634] ;  /* 0x00018d00ff047b82 */ /* 0x000e240000000800 */
        /* <DEDUP_REMOVED lines=9> */
.L_x_525:
[----:B------:R-:W0:Y:S01]  /*23470*/  LDC.64 R20, c[0x0][0x640] ;  /* 0x00019000ff147b82 */ /* 0x000e220000000a00 */
[-CC-:B------:R-:W-:Y:S02]  /*23480*/  SHF.R.U64 R14, R8, R10.reuse, R9.reuse ;  /* 0x0000000a080e7219 */ /* 0x180fe40000001209 */
[----:B------:R-:W-:Y:S02]  /*23490*/  SHF.R.U32.HI R4, RZ, R10, R9 ;  /* 0x0000000aff047219 */ /* 0x000fe40000011609 */
[----:B------:R-:W-:-:S03]  /*234a0*/  IADD3 R7, P0, RZ, -R14, RZ ;  /* 0x8000000eff077210 */ /* 0x000fc60007f1e0ff */
[----:B------:R-:W1:Y:S02]  /*234b0*/  LDC R8, c[0x0][0x618] ;  /* 0x00018600ff087b82 */ /* 0x000e640000000800 */
[----:B------:R-:W-:Y:S02]  /*234c0*/  IMAD.X R5, RZ, RZ, ~R4, P0 ;  /* 0x000000ffff057224 */ /* 0x000fe400000e0e04 */
[----:B------:R-:W-:Y:S02]  /*234d0*/  IMAD.MOV.U32 R4, RZ, RZ, R163 ;  /* 0x000000ffff047224 */ /* 0x000fe400078e00a3 */
[-C--:B------:R-:W-:Y:S02]  /*234e0*/  IMAD R6, R5, R16.reuse, RZ ;  /* 0x0000001005067224 */ /* 0x080fe400078e02ff */
[----:B------:R-:W2:Y:S01]  /*234f0*/  LDC R18, c[0x0][0x608] ;  /* 0x00018200ff127b82 */ /* 0x000ea20000000800 */
[----:B------:R-:W-:Y:S02]  /*23500*/  IMAD.MOV.U32 R5, RZ, RZ, R162 ;  /* 0x000000ffff057224 */ /* 0x000fe400078e00a2 */
[----:B------:R-:W-:-:S05]  /*23510*/  IMAD.WIDE.U32 R4, R7, R16, R4 ;  /* 0x0000001007047225 */ /* 0x000fca00078e0004 */
[----:B------:R-:W3:Y:S01]  /*23520*/  LDC R19, c[0x0][0x658] ;  /* 0x00019600ff137b82 */ /* 0x000ee20000000800 */
[----:B------:R-:W-:Y:S01]  /*23530*/  IMAD R7, R7, R17, R6 ;  /* 0x0000001107077224 */ /* 0x000fe200078e0206 */
[----:B0-----:R-:W-:Y:S01]  /*23540*/  ISETP.NE.U32.AND P0, PT, R20, RZ, PT ;  /* 0x000000ff1400720c */ /* 0x001fe20003f05070 */
[----:B------:R-:W-:Y:S02]  /*23550*/  IMAD.MOV.U32 R6, RZ, RZ, -0x1 ;  /* 0xffffffffff067424 */ /* 0x000fe400078e00ff */
[----:B------:R-:W-:Y:S01]  /*23560*/  IMAD.IADD R5, R5, 0x1, R7 ;  /* 0x0000000105057824 */ /* 0x000fe200078e0207 */
[----:B------:R-:W-:Y:S02]  /*23570*/  ISETP.NE.AND.EX P0, PT, R21, RZ, PT, P0 ;  /* 0x000000ff1500720c */ /* 0x000fe40003f05300 */
[----:B------:R-:W0:Y:S02]  /*23580*/  LDC R17, c[0x0][0x600] ;  /* 0x00018000ff117b82 */ /* 0x000e240000000800 */
[----:B-1----:R-:W-:-:S02]  /*23590*/  SHF.R.U64 R10, R4, R8, R5 ;  /* 0x00000008040a7219 */ /* 0x002fc40000001205 */
[----:B------:R-:W-:-:S04]  /*235a0*/  SHF.R.U32.HI R5, RZ, R8, R5 ;  /* 0x00000008ff057219 */ /* 0x000fc80000011605 */
[----:B------:R-:W1:Y:S01]  /*235b0*/  LDC R22, c[0x0][0x648] ;  /* 0x00019200ff167b82 */ /* 0x000e620000000800 */
[-CC-:B--2---:R-:W-:Y:S02]  /*235c0*/  SHF.R.U64 R15, R10, R18.reuse, R5.reuse ;  /* 0x000000120a0f7219 */ /* 0x184fe40000001205 */
[----:B------:R-:W-:Y:S01]  /*235d0*/  SHF.R.U32.HI R4, RZ, R18, R5 ;  /* 0x00000012ff047219 */ /* 0x000fe20000011605 */
[----:B------:R-:W-:-:S04]  /*235e0*/  IMAD.MOV.U32 R18, RZ, RZ, 0x1 ;  /* 0x00000001ff127424 */ /* 0x000fc800078e00ff */
[----:B------:R-:W2:Y:S01]  /*235f0*/  LDC R23, c[0x0][0x638] ;  /* 0x00018e00ff177b82 */ /* 0x000ea20000000800 */
[-CC-:B---3--:R-:W-:Y:S02]  /*23600*/  SHF.R.U64 R16, R15, R19.reuse, R4.reuse ;  /* 0x000000130f107219 */ /* 0x188fe40000001204 */
[-C--:B------:R-:W-:Y:S02]  /*23610*/  SHF.L.U32 R6, R6, R19.reuse, RZ ;  /* 0x0000001306067219 */ /* 0x080fe400000006ff */
[----:B------:R-:W-:Y:S01]  /*23620*/  SHF.R.U32.HI R5, RZ, R19, R4 ;  /* 0x00000013ff057219 */ /* 0x000fe20000011604 */
[----:B------:R-:W-:Y:S01]  /*23630*/  IMAD.MOV.U32 R4, RZ, RZ, R16 ;  /* 0x000000ffff047224 */ /* 0x000fe200078e0010 */
[----:B------:R-:W-:Y:S01]  /*23640*/  LOP3.LUT R24, RZ, R6, RZ, 0x33, !PT ;  /* 0x00000006ff187212 */ /* 0x000fe200078e33ff */
[----:B------:R-:W3:Y:S01]  /*23650*/  LDC R25, c[0x0][0x610] ;  /* 0x00018400ff197b82 */ /* 0x000ee20000000800 */
[----:B------:R-:W-:Y:S05]  /*23660*/  @!P0 BRA `(.L_x_526) ;  /* 0x0000000000288947 */ /* 0x000fea0003800000 */
        /* <DEDUP_REMOVED lines=10> */
.L_x_526:
[----:B-1----:R-:W-:Y:S01]  /*23710*/  SHF.R.U64 R4, R4, R22, R5 ;  /* 0x0000001604047219 */ /* 0x002fe20000001205 */
[----:B0-----:R-:W-:Y:S01]  /*23720*/  VIADD R7, R17, 0xffffffff ;  /* 0xffffffff11077836 */ /* 0x001fe20000000000 */
[----:B------:R-:W-:Y:S01]  /*23730*/  SHF.L.U32 R18, R18, R19, RZ ;  /* 0x0000001312127219 */ /* 0x000fe200000006ff */
[----:B------:R-:W-:Y:S01]  /*23740*/  @P4 IMAD R0, R11, R12, R2 ;  /* 0x0000000c0b004224 */ /* 0x000fe200078e0202 */
[----:B------:R-:W-:Y:S01]  /*23750*/  LOP3.LUT R3, R15, R24, RZ, 0xc0, !PT ;  /* 0x000000180f037212 */ /* 0x000fe200078ec0ff */
[----:B------:R-:W-:Y:S01]  /*23760*/  IMAD.MOV R5, RZ, RZ, -R4 ;  /* 0x000000ffff057224 */ /* 0x000fe200078e0a04 */
[----:B------:R-:W-:Y:S01]  /*23770*/  LOP3.LUT R7, R10, R7, RZ, 0xc0, !PT ;  /* 0x000000070a077212 */ /* 0x000fe200078ec0ff */
[----:B------:R-:W-:Y:S02]  /*23780*/  IMAD.MOV.U32 R6, RZ, RZ, 0x1 ;  /* 0x00000001ff067424 */ /* 0x000fe400078e00ff */
[----:B------:R-:W-:Y:S02]  /*23790*/  IMAD R3, R18, R4, R3 ;  /* 0x0000000412037224 */ /* 0x000fe400078e0203 */
[----:B--2---:R-:W-:-:S02]  /*237a0*/  IMAD R2, R5, R23, R16 ;  /* 0x0000001705027224 */ /* 0x004fc400078e0210 */
[----:B---3--:R-:W-:Y:S02]  /*237b0*/  IMAD R0, R3, R25, R0 ;  /* 0x0000001903007224 */ /* 0x008fe400078e0200 */
[----:B------:R-:W-:Y:S02]  /*237c0*/  IMAD R5, R2, R17, R7 ;  /* 0x0000001102057224 */ /* 0x000fe400078e0207 */
[----:B------:R-:W-:-:S03]  /*237d0*/  IMAD.MOV.U32 R10, RZ, RZ, R14 ;  /* 0x000000ffff0a7224 */ /* 0x000fc600078e000e */
[----:B------:R-:W-:Y:S02]  /*237e0*/  SEL R4, R5, R0, !P4 ;  /* 0x0000000005047207 */ /* 0x000fe40006000000 */
[----:B------:R-:W-:-:S07]  /*237f0*/  SEL R5, R0, R5, !P4 ;  /* 0x0000000500057207 */ /* 0x000fce0006000000 */
.L_x_524:
[----:B------:R-:W-:-:S08]  /*23800*/  NOP ;  /* 0x0000000000007918 */ /* 0x000fd00000000000 */
[----:B------:R-:W0:-:S00]  /*23810*/  USETMAXREG.DEALLOC.CTAPOOL 0x18 ;  /* 0x00000018000079c8 */ /* 0x000e0000080e0500 */
[----:B------:R-:W-:-:S13]  /*23820*/  ISETP.NE.AND P0, PT, RZ, UR8, PT ;  /* 0x00000008ff007c0c */ /* 0x000fda000bf05270 */
[----:B------:R-:W-:Y:S05]  /*23830*/  @P0 EXIT ;  /* 0x000000000000094d */ /* 0x000fea0003800000 */
[----:B0-----:R-:W-:Y:S01]  /*23840*/  LOP3.LUT P0, RZ, R6, 0xff, RZ, 0xc0, !PT ;  /* 0x000000ff06ff7812 */ /* 0x001fe2000780c0ff */
[----:B------:R-:W-:Y:S02]  /*23850*/  IMAD.MOV.U32 R0, RZ, RZ, 0x1 ;  /* 0x00000001ff007424 */ /* 0x000fe400078e00ff */
[----:B------:R-:W-:-:S10]  /*23860*/  IMAD.MOV.U32 R7, RZ, RZ, RZ ;  /* 0x000000ffff077224 */ /* 0x000fd400078e00ff */
[----:B------:R-:W-:Y:S05]  /*23870*/  @!P0 BRA `(.L_x_527) ;  /* 0x0000000c00608947 */ /* 0x000fea0003800000 */
[----:B------:R-:W2:Y:S01]  /*23880*/  LDL R2, [R1+0x3fc] ;  /* 0x0003fc0001027983 */ /* 0x000ea20000100800 */
[----:B------:R-:W0:Y:S01]  /*23890*/  LDC R0, c[0x0][0x28c] ;  /* 0x0000a300ff007b82 */ /* 0x000e220000000800 */
[----:B------:R-:W-:Y:S01]  /*238a0*/  ULDC UR5, c[0x0][0x658] ;  /* 0x0001960000057ab9 */ /* 0x000fe20000000800 */
[----:B------:R-:W-:Y:S01]  /*238b0*/  UMOV UR7, 0xffffffff ;  /* 0xffffffff00077882 */ /* 0x000fe20000000000 */
[----:B------:R-:W1:Y:S01]  /*238c0*/  S2R R15, SR_CgaCtaId ;  /* 0x00000000000f7919 */ /* 0x000e620000008800 */
[----:B------:R-:W-:Y:S01]  /*238d0*/  ULDC UR6, c[0x0][0xc] ;  /* 0x0000030000067ab9 */ /* 0x000fe20000000800 */
[----:B------:R-:W-:Y:S01]  /*238e0*/  UMOV UR9, 0x1 ;  /* 0x0000000100097882 */ /* 0x000fe20000000000 */
[----:B------:R-:W-:Y:S01]  /*238f0*/  BSSY B0, `(.L_x_527) ;  /* 0x00000d0000007945 */ /* 0x000fe20003800000 */
[----:B------:R-:W-:Y:S01]  /*23900*/  USHF.L.U32 UR18, UR9, UR5, URZ ;  /* 0x0000000509127299 */ /* 0x000fe2000800063f */
[----:B------:R-:W-:Y:S01]  /*23910*/  IMAD.MOV.U32 R9, RZ, RZ, 0x1 ;  /* 0x00000001ff097424 */ /* 0x000fe200078e00ff */
[----:B------:R-:W-:Y:S01]  /*23920*/  ULDC UR4, c[0x0][0x600] ;  /* 0x0001800000047ab9 */ /* 0x000fe20000000800 */
[----:B------:R-:W-:Y:S01]  /*23930*/  IMAD.MOV.U32 R7, RZ, RZ, RZ ;  /* 0x000000ffff077224 */ /* 0x000fe200078e00ff */
[----:B------:R-:W-:Y:S01]  /*23940*/  UIADD3 UR4, UR4, -0x1, URZ ;  /* 0xffffffff04047890 */ /* 0x000fe2000fffe03f */
[----:B------:R-:W-:Y:S01]  /*23950*/  ULDC.64 UR22, c[0x0][0x198] ;  /* 0x0000660000167ab9 */ /* 0x000fe20000000a00 */
[----:B0-----:R-:W-:-:S05]  /*23960*/  VIADD R0, R0, 0x3f ;  /* 0x0000003f00007836 */ /* 0x001fca0000000000 */
[----:B------:R-:W-:-:S04]  /*23970*/  SHF.R.S32.HI R3, RZ, 0x1f, R0 ;  /* 0x0000001fff037819 */ /* 0x000fc80000011400 */
[----:B------:R-:W-:Y:S01]  /*23980*/  LEA.HI R3, R3, R0, RZ, 0x6 ;  /* 0x0000000003037211 */ /* 0x000fe200078f30ff */
[----:B------:R-:W-:Y:S01]  /*23990*/  IMAD.MOV.U32 R0, RZ, RZ, 0x1 ;  /* 0x00000001ff007424 */ /* 0x000fe200078e00ff */
[----:B-1----:R-:W-:Y:S02]  /*239a0*/  LOP3.LUT R15, R15, 0x1, RZ, 0xc0, !PT ;  /* 0x000000010f0f7812 */ /* 0x002fe400078ec0ff */
[----:B------:R-:W-:-:S05]  /*239b0*/  SHF.R.S32.HI R6, RZ, 0x6, R3 ;  /* 0x00000006ff067819 */ /* 0x000fca0000011403 */
[----:B------:R-:W-:Y:S01]  /*239c0*/  VIADD R16, R6, 0x1 ;  /* 0x0000000106107836 */ /* 0x000fe20000000000 */
[----:B--2---:R-:W-:-:S13]  /*239d0*/  R2UR UR8, R2 ;  /* 0x00000000020872ca */ /* 0x004fda00000e0000 */
[----:B------:R-:W-:Y:S02]  /*239e0*/  ULOP3.LUT UR24, UR8, 0x2, URZ, 0xfc, !UPT ;  /* 0x0000000208187892 */ /* 0x000fe4000f8efc3f */
[----:B------:R-:W-:-:S03]  /*239f0*/  USHF.L.U32 UR8, UR7, UR5, URZ ;  /* 0x0000000507087299 */ /* 0x000fc6000800063f */
[----:B------:R-:W-:Y:S01]  /*23a00*/  ULDC UR7, c[0x0][0x10] ;  /* 0x0000040000077ab9 */ /* 0x000fe20000000800 */
[----:B------:R-:W-:Y:S01]  /*23a10*/  ULDC UR5, c[0x0][0x14] ;  /* 0x0000050000057ab9 */ /* 0x000fe20000000800 */
[----:B------:R-:W-:Y:S02]  /*23a20*/  UIMAD.WIDE.U32 UR6, UR6, UR7, URZ ;  /* 0x00000007060672a5 */ /* 0x000fe4000f8e003f */
[----:B------:R-:W-:Y:S02]  /*23a30*/  ULOP3.LUT UR17, URZ, UR8, URZ, 0x33, !UPT ;  /* 0x000000083f117292 */ /* 0x000fe4000f8e333f */
[----:B------:R-:W-:Y:S02]  /*23a40*/  UIMAD.WIDE.U32 UR20, UR6, UR5, URZ ;  /* 0x00000005061472a5 */ /* 0x000fe4000f8e003f */
[----:B------:R-:W-:-:S04]  /*23a50*/  UIMAD UR13, UR7, UR5, URZ ;  /* 0x00000005070d72a4 */ /* 0x000fc8000f8e023f */
[----:B------:R-:W-:-:S12]  /*23a60*/  UIADD3 UR13, UR21, UR13, URZ ;  /* 0x0000000d150d7290 */ /* 0x000fd8000fffe03f */
.L_x_538:
[----:B------:R-:W-:-:S03]  /*23a70*/  UMOV UR5, 0xffffffff ;  /* 0xffffffff00057882 */ /* 0x000fc60000000000 */
[----:B------:R-:W-:Y:S05]  /*23a80*/  BRA.DIV UR5, `(.L_x_528) ;  /* 0x00000012054c7947 */ /* 0x000fea000b800000 */
[----:B------:R-:W-:-:S13]  /*23a90*/  ELECT P0, URZ, PT ;  /* 0x00000000003f782f */ /* 0x000fda0003800000 */
.L_x_552:
[----:B------:R-:W0:Y:S01]  /*23aa0*/  LDC R2, c[0x0][0x28c] ;  /* 0x0000a300ff027b82 */ /* 0x000e220000000800 */
[----:B------:R-:W-:Y:S01]  /*23ab0*/  BSSY B1, `(.L_x_529) ;  /* 0x000003b000017945 */ /* 0x000fe20003800000 */
[----:B0-----:R-:W-:-:S13]  /*23ac0*/  ISETP.LT.OR P0, PT, R2, 0x1, !P0 ;  /* 0x000000010200780c */ /* 0x001fda0004701670 */
[----:B------:R-:W-:Y:S05]  /*23ad0*/  @P0 BRA `(.L_x_530) ;  /* 0x0000000000e00947 */ /* 0x000fea0003800000 */
[----:B------:R-:W-:Y:S02]  /*23ae0*/  IMAD R4, R4, 0x2, R15 ;  /* 0x0000000204047824 */ /* 0x000fe400078e020f */
[----:B------:R-:W-:Y:S02]  /*23af0*/  IMAD.SHL.U32 R2, R5, 0x100, RZ ;  /* 0x0000010005027824 */ /* 0x000fe400078e00ff */
[----:B------:R-:W-:Y:S02]  /*23b00*/  IMAD R5, R4, 0x78, RZ ;  /* 0x0000007804057824 */ /* 0x000fe400078e02ff */
[----:B------:R-:W-:Y:S02]  /*23b10*/  IMAD.MOV.U32 R12, RZ, RZ, RZ ;  /* 0x000000ffff0c7224 */ /* 0x000fe400078e00ff */
[----:B------:R-:W-:Y:S02]  /*23b20*/  IMAD.MOV.U32 R4, RZ, RZ, R16 ;  /* 0x000000ffff047224 */ /* 0x000fe400078e0010 */
[----:B------:R-:W-:-:S02]  /*23b30*/  IMAD.MOV.U32 R3, RZ, RZ, R0 ;  /* 0x000000ffff037224 */ /* 0x000fc400078e0000 */
[----:B------:R-:W-:-:S07]  /*23b40*/  IMAD.MOV.U32 R11, RZ, RZ, R7 ;  /* 0x000000ffff0b7224 */ /* 0x000fce00078e0007 */
.L_x_533:
[----:B------:R-:W0:Y:S01]  /*23b50*/  S2R R13, SR_CgaCtaId ;  /* 0x00000000000d7919 */ /* 0x000e220000008800 */
[----:B------:R-:W-:-:S04]  /*23b60*/  MOV R8, 0x400 ;  /* 0x0000040000087802 */ /* 0x000fc80000000f00 */
[----:B0-----:R-:W-:Y:S02]  /*23b70*/  LEA R8, R13, R8, 0x18 ;  /* 0x000000080d087211 */ /* 0x001fe400078ec0ff */
[----:B------:R-:W-:-:S03]  /*23b80*/  SHF.L.U32 R13, R3, 0x1f, RZ ;  /* 0x0000001f030d7819 */ /* 0x000fc600000006ff */
[----:B------:R-:W-:-:S04]  /*23b90*/  IMAD R14, R11, 0x8, R8 ;  /* 0x000000080b0e7824 */ /* 0x000fc800078e0208 */
[----:B------:R-:W0:Y:S02]  /*23ba0*/  SYNCS.PHASECHK.TRANS64.TRYWAIT P0, [R14+URZ+0x38], R13 ;  /* 0x0000380d0e0075a7 */ /* 0x000e24000800017f */
[----:B0-----:R-:W-:Y:S05]  /*23bb0*/  @!P0 BRA `(.L_x_531) ;  /* 0x0000001000208947 */ /* 0x001fea0003800000 */
.L_x_553:
[----:B------:R-:W1:Y:S01]  /*23bc0*/  S2R R17, SR_TID.X ;  /* 0x0000000000117919 */ /* 0x000e620000002100 */
[----:B------:R-:W-:-:S04]  /*23bd0*/  UPRMT UR5, UR24, 0x9910, URZ ;  /* 0x0000991018057896 */ /* 0x000fc8000800003f */
[----:B------:R-:W-:Y:S01]  /*23be0*/  UISETP.NE.AND UP0, UPT, UR5, 0x2, UPT ;  /* 0x000000020500788c */ /* 0x000fe2000bf05270 */
[----:B-1----:R-:W-:-:S13]  /*23bf0*/  LOP3.LUT P0, RZ, R17, 0x7f, RZ, 0xc0, !PT ;  /* 0x0000007f11ff7812 */ /* 0x002fda000780c0ff */
[----:B0-----:R-:W0:Y:S02]  /*23c00*/  @!P0 LDC R13, c[0x0][0x500] ;  /* 0x00014000ff0d8b82 */ /* 0x001e240000000800 */
[----:B0-----:R0:W-:Y:S01]  /*23c10*/  @!P0 SYNCS.ARRIVE.TRANS64 RZ, [R14+URZ], R13 ;  /* 0x0000000d0eff89a7 */ /* 0x0011e2000800003f */
[----:B------:R-:W-:-:S13]  /*23c20*/  PLOP3.LUT P0, PT, PT, PT, UP0, 0x80, 0x0 ;  /* 0x000000000000781c */ /* 0x000fda0003f0f008 */
[----:B0-----:R-:W-:Y:S05]  /*23c30*/  @P0 BRA `(.L_x_532) ;  /* 0x0000000000040947 */ /* 0x001fea0003800000 */
[----:B------:R-:W-:Y:S01]  /*23c40*/  BPT.TRAP 0x1 ;  /* 0x000000040000795c */ /* 0x000fe20000300000 */
.L_x_532:
[--C-:B------:R-:W-:Y:S01]  /*23c50*/  IMAD R13, R11, 0x4000, R8.reuse ;  /* 0x000040000b0d7824 */ /* 0x100fe200078e0208 */
[----:B------:R-:W-:Y:S01]  /*23c60*/  R2UR UR9, R14 ;  /* 0x000000000e0972ca */ /* 0x000fe200000e0000 */
[----:B------:R-:W-:Y:S01]  /*23c70*/  VIADD R4, R4, 0xffffffff ;  /* 0xffffffff04047836 */ /* 0x000fe20000000000 */
[----:B------:R-:W-:Y:S01]  /*23c80*/  UIADD3 UR6, UP0, UR22, 0xf0, URZ ;  /* 0x000000f016067890 */ /* 0x000fe2000ff1e03f */
[----:B------:R-:W-:Y:S01]  /*23c90*/  R2UR UR11, R2 ;  /* 0x00000000020b72ca */ /* 0x000fe200000e0000 */
[----:B------:R-:W-:Y:S01]  /*23ca0*/  UIADD3 UR26, UP1, UR22, 0x1f0, URZ ;  /* 0x000001f0161a7890 */ /* 0x000fe2000ff3e03f */
[----:B------:R-:W-:Y:S01]  /*23cb0*/  R2UR UR5, R13 ;  /* 0x000000000d0572ca */ /* 0x000fe200000e0000 */
[----:B------:R-:W-:Y:S01]  /*23cc0*/  IMAD R13, R11, 0x2, R15 ;  /* 0x000000020b0d7824 */ /* 0x000fe200078e020f */
[----:B------:R-:W-:Y:S01]  /*23cd0*/  R2UR UR10, R12 ;  /* 0x000000000c0a72ca */ /* 0x000fe200000e0000 */
[----:B------:R-:W-:Y:S01]  /*23ce0*/  UIADD3.X UR7, URZ, UR23, URZ, UP0, !UPT ;  /* 0x000000173f077290 */ /* 0x000fe200087fe43f */
[----:B------:R-:W-:Y:S01]  /*23cf0*/  R2UR UR12, R10 ;  /* 0x000000000a0c72ca */ /* 0x000fe200000e0000 */
[----:B------:R-:W-:Y:S01]  /*23d00*/  IMAD R13, R13, 0x1e00, R8 ;  /* 0x00001e000d0d7824 */ /* 0x000fe200078e0208 */
[----:B------:R-:W-:Y:S01]  /*23d10*/  R2UR UR19, R5 ;  /* 0x00000000051372ca */ /* 0x000fe200000e0000 */
[----:B------:R-:W-:Y:S01]  /*23d20*/  VIADD R11, R11, 0x1 ;  /* 0x000000010b0b7836 */ /* 0x000fe20000000000 */
[----:B------:R-:W-:Y:S01]  /*23d30*/  ISETP.GT.AND P1, PT, R4, 0x1, PT ;  /* 0x000000010400780c */ /* 0x000fe20003f24270 */
[----:B------:R-:W-:Y:S01]  /*23d40*/  UIADD3.X UR27, URZ, UR23, URZ, UP1, !UPT ;  /* 0x000000173f1b7290 */ /* 0x000fe20008ffe43f */
[----:B------:R-:W-:Y:S01]  /*23d50*/  R2UR UR8, R13 ;  /* 0x000000000d0872ca */ /* 0x000fe200000e0000 */
[----:B------:R-:W-:Y:S01]  /*23d60*/  UMOV UR14, 0x0 ;  /* 0x00000000000e7882 */ /* 0x000fe20000000000 */
[----:B------:R-:W-:Y:S01]  /*23d70*/  UMOV UR15, 0x10000000 ;  /* 0x10000000000f7882 */ /* 0x000fe20000000000 */
[----:B------:R-:W-:Y:S01]  /*23d80*/  UIADD3 UR5, UR5, 0x180, URZ ;  /* 0x0000018005057890 */ /* 0x000fe2000fffe03f */
[----:B------:R-:W-:Y:S01]  /*23d90*/  ISETP.NE.AND P0, PT, R11, 0x7, PT ;  /* 0x000000070b00780c */ /* 0x000fe20003f05270 */
[----:B------:R-:W-:Y:S01]  /*23da0*/  UMOV UR25, 0x30000 ;  /* 0x0003000000197882 */ /* 0x000fe20000000000 */
[----:B------:R-:W-:-:S02]  /*23db0*/  VIADD R12, R12, 0x40 ;  /* 0x000000400c0c7836 */ /* 0x000fc40000000000 */
[----:B------:R-:W-:Y:S02]  /*23dc0*/  SEL R8, RZ, 0x1, P0 ;  /* 0x00000001ff087807 */ /* 0x000fe40000000000 */
[----:B------:R-:W-:Y:S02]  /*23dd0*/  SEL R11, R11, RZ, P0 ;  /* 0x000000ff0b0b7207 */ /* 0x000fe40000000000 */
[----:B------:R-:W-:Y:S01]  /*23de0*/  LOP3.LUT R3, R3, R8, RZ, 0x3c, !PT ;  /* 0x0000000803037212 */ /* 0x000fe200078e3cff */
[----:B------:R-:W-:-:S03]  /*23df0*/  UIADD3 UR16, UR8, 0x1c180, URZ ;  /* 0x0001c18008107890 */ /* 0x000fc6000fffe03f */
[----:B------:R-:W-:Y:S02]  /*23e00*/  UMOV UR8, UR5 ;  /* 0x0000000500087c82 */ /* 0x000fe40008000000 */
[----:B------:R0:W-:Y:S02]  /*23e10*/  UTMALDG.3D [UR8], [UR6], desc[UR14] ;  /* 0x00000e08060075b4 */ /* 0x0001e40008011000 */
[----:B0-----:R-:W-:Y:S01]  /*23e20*/  UMOV UR8, UR16 ;  /* 0x0000001000087c82 */ /* 0x001fe20008000000 */
[----:B------:R-:W-:Y:S02]  /*23e30*/  UMOV UR11, UR19 ;  /* 0x00000013000b7c82 */ /* 0x000fe40008000000 */
[----:B------:R0:W-:Y:S02]  /*23e40*/  UTMALDG.3D.MULTICAST [UR8], [UR26], UR25, desc[UR14] ;  /* 0x00000e081a0073b4 */ /* 0x0001e40008011819 */
[----:B0-----:R-:W-:Y:S05]  /*23e50*/  @P1 BRA `(.L_x_533) ;  /* 0xfffffffc003c1947 */ /* 0x001fea000383ffff */
.L_x_530:
[----:B------:R-:W-:Y:S05]  /*23e60*/  BSYNC B1 ;  /* 0x0000000000017941 */ /* 0x000fea0003800000 */
.L_x_529:
[----:B------:R-:W2:Y:S01]  /*23e70*/  LDL.LU R14, [R1+0x400] ;  /* 0x00040000010e7983 */ /* 0x000ea20000300800 */
[----:B------:R-:W-:Y:S01]  /*23e80*/  LOP3.LUT P1, RZ, R9, 0xff, RZ, 0xc0, !PT ;  /* 0x000000ff09ff7812 */ /* 0x000fe2000782c0ff */
[----:B------:R-:W-:Y:S01]  /*23e90*/  IMAD.IADD R4, R6, 0x1, R7 ;  /* 0x0000000106047824 */ /* 0x000fe200078e0207 */
[----:B------:R-:W-:Y:S01]  /*23ea0*/  ULDC.64 UR6, c[0x0][0x650] ;  /* 0x0001940000067ab9 */ /* 0x000fe20000000a00 */
[----:B------:R-:W3:Y:S01]  /*23eb0*/  LDL.LU R13, [R1+0x404] ;  /* 0x00040400010d7983 */ /* 0x000ee20000300800 */
[----:B------:R-:W-:Y:S01]  /*23ec0*/  BSSY B1, `(.L_x_534) ;  /* 0x0000070000017945 */ /* 0x000fe20003800000 */
[C---:B------:R-:W-:Y:S01]  /*23ed0*/  IMAD.WIDE.U32 R2, R4.reuse, 0x24924925, RZ ;  /* 0x2492492504027825 */ /* 0x040fe200078e00ff */
[C---:B------:R-:W-:Y:S02]  /*23ee0*/  ISETP.GT.U32.AND P0, PT, R4.reuse, 0x6, PT ;  /* 0x000000060400780c */ /* 0x040fe40003f04070 */
[----:B------:R-:W-:Y:S01]  /*23ef0*/  PRMT R9, RZ, 0x7610, R9 ;  /* 0x00007610ff097816 */ /* 0x000fe20000000009 */
[----:B------:R-:W-:Y:S01]  /*23f00*/  IMAD.IADD R2, R4, 0x1, -R3 ;  /* 0x0000000104027824 */ /* 0x000fe200078e0a03 */
[----:B------:R-:W-:Y:S01]  /*23f10*/  ISETP.LT.U32.AND P0, PT, R6, 0x7, P0 ;  /* 0x000000070600780c */ /* 0x000fe20000701070 */
[----:B------:R-:W-:-:S02]  /*23f20*/  IMAD.MOV.U32 R5, RZ, RZ, -0x1 ;  /* 0xffffffffff057424 */ /* 0x000fc400078e00ff */
[----:B------:R-:W0:Y:S01]  /*23f30*/  @P1 S2R R8, SR_CgaCtaId ;  /* 0x0000000000081919 */ /* 0x000e220000008800 */
[----:B------:R-:W-:Y:S01]  /*23f40*/  LEA.HI R2, R2, R3, RZ, 0x1f ;  /* 0x0000000302027211 */ /* 0x000fe200078ff8ff */
[----:B------:R-:W-:Y:S01]  /*23f50*/  IMAD.MOV.U32 R10, RZ, RZ, -0x1 ;  /* 0xffffffffff0a7424 */ /* 0x000fe200078e00ff */
[----:B------:R-:W-:Y:S02]  /*23f60*/  @P1 MOV R3, 0x400 ;  /* 0x0000040000031802 */ /* 0x000fe40000000f00 */
[--C-:B------:R-:W-:Y:S02]  /*23f70*/  SHF.R.U32.HI R7, RZ, 0x2, R2.reuse ;  /* 0x00000002ff077819 */ /* 0x100fe40000011602 */
[----:B------:R-:W-:Y:S02]  /*23f80*/  PRMT R2, RZ, 0x7610, R2 ;  /* 0x00007610ff027816 */ /* 0x000fe40000000002 */
[----:B0-----:R-:W-:-:S04]  /*23f90*/  @P1 LEA R3, R8, R3, 0x18 ;  /* 0x0000000308031211 */ /* 0x001fc800078ec0ff */
[----:B------:R0:W-:Y:S01]  /*23fa0*/  @P1 SYNCS.ARRIVE.TRANS64.A1T0 RZ, [R3+URZ+0x88], RZ ;  /* 0x000088ff03ff19a7 */ /* 0x0001e2000810003f */
[----:B------:R-:W-:Y:S02]  /*23fb0*/  ISETP.GE.U32.AND P1, PT, R6, 0x7, PT ;  /* 0x000000070600780c */ /* 0x000fe40003f26070 */
[----:B0-----:R-:W-:-:S04]  /*23fc0*/  SEL R3, RZ, 0x1, !P0 ;  /* 0x00000001ff037807 */ /* 0x001fc80004000000 */
[----:B------:R-:W-:-:S07]  /*23fd0*/  LOP3.LUT R0, R0, R3, RZ, 0x3c, !PT ;  /* 0x0000000300007212 */ /* 0x000fce00078e3cff */
[----:B------:R-:W-:Y:S01]  /*23fe0*/  @P1 LOP3.LUT R0, R0, 0x1, R7, 0x78, !PT ;  /* 0x0000000100001812 */ /* 0x000fe200078e7807 */
[----:B------:R-:W-:Y:S02]  /*23ff0*/  IMAD R7, R7, -0x7, R4 ;  /* 0xfffffff907077824 */ /* 0x000fe400078e0204 */
[----:B------:R-:W-:Y:S01]  /*24000*/  IMAD.MOV.U32 R4, RZ, RZ, -0x1 ;  /* 0xffffffffff047424 */ /* 0x000fe200078e00ff */
[----:B---3--:R-:W-:-:S04]  /*24010*/  IADD3 R13, P0, R13, UR20, RZ ;  /* 0x000000140d0d7c10 */ /* 0x008fc8000ff1e0ff */
[----:B--2---:R-:W-:Y:S01]  /*24020*/  IADD3.X R14, R14, UR13, RZ, P0, !PT ;  /* 0x0000000d0e0e7c10 */ /* 0x004fe200087fe4ff */
[----:B------:R0:W-:Y:S01]  /*24030*/  STL [R1+0x404], R13 ;  /* 0x0004040d01007387 */ /* 0x0001e20000100800 */
[----:B------:R-:W-:-:S03]  /*24040*/  ISETP.GE.U32.AND P0, PT, R13, UR6, PT ;  /* 0x000000060d007c0c */ /* 0x000fc6000bf06070 */
[----:B------:R0:W-:Y:S01]  /*24050*/  STL [R1+0x400], R14 ;  /* 0x0004000e01007387 */ /* 0x0001e20000100800 */
[----:B------:R-:W-:-:S13]  /*24060*/  ISETP.GE.U32.AND.EX P0, PT, R14, UR7, PT, P0 ;  /* 0x000000070e007c0c */ /* 0x000fda000bf06100 */
[----:B0-----:R-:W-:Y:S05]  /*24070*/  @P0 BRA `(.L_x_535) ;  /* 0x0000000400500947 */ /* 0x001fea0003800000 */
[----:B------:R-:W0:Y:S01]  /*24080*/  S2R R8, SR_CTAID.X ;  /* 0x0000000000087919 */ /* 0x000e220000002500 */
[----:B------:R-:W-:Y:S01]  /*24090*/  ULDC UR5, c[0x0][0x150] ;  /* 0x0000540000057ab9 */ /* 0x000fe20000000800 */
[----:B------:R-:W1:Y:S01]  /*240a0*/  LDC R5, c[0x0][0x144] ;  /* 0x00005100ff057b82 */ /* 0x000e620000000800 */
[----:B------:R-:W-:Y:S01]  /*240b0*/  ULDC.64 UR6, c[0x0][0x628] ;  /* 0x00018a0000067ab9 */ /* 0x000fe20000000a00 */
[----:B------:R-:W2:Y:S01]  /*240c0*/  S2R R2, SR_CTAID.Y ;  /* 0x0000000000027919 */ /* 0x000ea20000002600 */
[----:B------:R-:W-:Y:S01]  /*240d0*/  ISETP.NE.U32.AND P0, PT, RZ, UR6, PT ;  /* 0x00000006ff007c0c */ /* 0x000fe2000bf05070 */
[----:B------:R-:W-:-:S03]  /*240e0*/  ULDC UR8, c[0x0][0x630] ;  /* 0x00018c0000087ab9 */ /* 0x000fc60000000800 */
[----:B------:R-:W-:Y:S01]  /*240f0*/  ISETP.NE.AND.EX P0, PT, RZ, UR7, PT, P0 ;  /* 0x00000007ff007c0c */ /* 0x000fe2000bf05300 */
[----:B------:R-:W3:Y:S01]  /*24100*/  LDC R11, c[0x0][0x148] ;  /* 0x00005200ff0b7b82 */ /* 0x000ee20000000800 */
[----:B0-----:R-:W-:Y:S02]  /*24110*/  I2FP.F32.U32 R3, R8 ;  /* 0x0000000800037245 */ /* 0x001fe40000201000 */
[----:B--2---:R-:W-:-:S03]  /*24120*/  I2FP.F32.U32 R4, R2 ;  /* 0x0000000200047245 */ /* 0x004fc60000201000 */
[----:B------:R-:W-:Y:S01]  /*24130*/  FMUL R3, R3, UR5 ;  /* 0x0000000503037c20 */ /* 0x000fe20008400000 */
[----:B------:R-:W-:Y:S02]  /*24140*/  ULDC UR5, c[0x0][0x154] ;  /* 0x0000550000057ab9 */ /* 0x000fe40000000800 */
[----:B------:R-:W-:-:S03]  /*24150*/  FMUL R10, R4, UR5 ;  /* 0x00000005040a7c20 */ /* 0x000fc60008400000 */
[----:B------:R-:W0:Y:S08]  /*24160*/  F2I.U32.TRUNC.NTZ R3, R3 ;  /* 0x0000000300037305 */ /* 0x000e30000020f000 */
[----:B------:R-:W2:Y:S01]  /*24170*/  F2I.U32.TRUNC.NTZ R10, R10 ;  /* 0x0000000a000a7305 */ /* 0x000ea2000020f000 */
[----:B0-----:R-:W-:Y:S02]  /*24180*/  IMAD.MOV R4, RZ, RZ, -R3 ;  /* 0x000000ffff047224 */ /* 0x001fe400078e0a03 */
[----:B------:R-:W-:-:S02]  /*24190*/  IMAD.MOV.U32 R3, RZ, RZ, R14 ;  /* 0x000000ffff037224 */ /* 0x000fc400078e000e */
[----:B-1----:R-:W-:Y:S02]  /*241a0*/  IMAD R8, R5, R4, R8 ;  /* 0x0000000405087224 */ /* 0x002fe400078e0208 */
[----:B--2---:R-:W-:-:S04]  /*241b0*/  IMAD.MOV R4, RZ, RZ, -R10 ;  /* 0x000000ffff047224 */ /* 0x004fc800078e0a0a */
[----:B---3--:R-:W-:Y:S02]  /*241c0*/  @P4 IMAD R8, R11, R4, R2 ;  /* 0x000000040b084224 */ /* 0x008fe400078e0202 */
[----:B------:R-:W-:Y:S01]  /*241d0*/  IMAD.MOV.U32 R2, RZ, RZ, R13 ;  /* 0x000000ffff027224 */ /* 0x000fe200078e000d */
[----:B------:R-:W-:Y:S06]  /*241e0*/  @!P0 BRA `(.L_x_536) ;  /* 0x0000000000288947 */ /* 0x000fec0003800000 */
[----:B------:R-:W-:Y:S02]  /*241f0*/  ULDC UR5, c[0x0][0x634] ;  /* 0x00018d0000057ab9 */ /* 0x000fe40000000800 */
[----:B------:R-:W-:-:S05]  /*24200*/  IADD3 R3, P0, R13, UR5, RZ ;  /* 0x000000050d037c10 */ /* 0x000fca000ff1e0ff */
[----:B------:R-:W-:-:S04]  /*24210*/  IMAD.X R11, RZ, RZ, R14, P0 ;  /* 0x000000ffff0b7224 */ /* 0x000fc800000e060e */
[----:B------:R-:W-:-:S04]  /*24220*/  IMAD.WIDE.U32 R4, R11, UR6, RZ ;  /* 0x000000060b047c25 */ /* 0x000fc8000f8e00ff */
[----:B------:R-:W-:-:S04]  /*24230*/  IMAD.WIDE.U32 R4, P0, R3, UR7, R4 ;  /* 0x0000000703047c25 */ /* 0x000fc8000f800004 */
[----:B------:R-:W-:-:S04]  /*24240*/  IMAD.WIDE.U32 R2, R3, UR6, RZ ;  /* 0x0000000603027c25 */ /* 0x000fc8000f8e00ff */
[----:B------:R-:W-:Y:S01]  /*24250*/  IMAD.MOV.U32 R2, RZ, RZ, R5 ;  /* 0x000000ffff027224 */ /* 0x000fe200078e0005 */
[----:B------:R-:W-:Y:S01]  /*24260*/  IADD3 RZ, P1, R3, R4, RZ ;  /* 0x0000000403ff7210 */ /* 0x000fe20007f3e0ff */
[----:B------:R-:W-:-:S04]  /*24270*/  IMAD.X R3, RZ, RZ, RZ, P0 ;  /* 0x000000ffff037224 */ /* 0x000fc800000e06ff */
[----:B------:R-:W-:-:S08]  /*24280*/  IMAD.WIDE.U32.X R2, R11, UR7, R2, P1 ;  /* 0x000000070b027c25 */ /* 0x000fd000088e0402 */
.L_x_536:
[--C-:B------:R-:W-:Y:S01]  /*24290*/  SHF.R.U64 R10, R2, UR8, R3.reuse ;  /* 0x00000008020a7c19 */ /* 0x100fe20008001203 */
[----:B------:R-:W-:Y:S01]  /*242a0*/  ULDC.64 UR6, c[0x0][0x620] ;  /* 0x0001880000067ab9 */ /* 0x000fe20000000a00 */
[----:B------:R-:W-:Y:S01]  /*242b0*/  SHF.R.U32.HI R2, RZ, UR8, R3 ;  /* 0x00000008ff027c19 */ /* 0x000fe20008011603 */
[----:B------:R-:W-:Y:S01]  /*242c0*/  IMAD.MOV.U32 R3, RZ, RZ, R14 ;  /* 0x000000ffff037224 */ /* 0x000fe200078e000e */
[----:B------:R-:W-:Y:S01]  /*242d0*/  IADD3 R11, P0, RZ, -R10, RZ ;  /* 0x8000000aff0b7210 */ /* 0x000fe20007f1e0ff */
[----:B------:R-:W-:-:S04]  /*242e0*/  ULDC UR5, c[0x0][0x618] ;  /* 0x0001860000057ab9 */ /* 0x000fc80000000800 */
[----:B------:R-:W-:-:S04]  /*242f0*/  IMAD.X R2, RZ, RZ, ~R2, P0 ;  /* 0x000000ffff027224 */ /* 0x000fc800000e0e02 */
[----:B------:R-:W-:-:S04]  /*24300*/  IMAD R2, R2, UR6, RZ ;  /* 0x0000000602027c24 */ /* 0x000fc8000f8e02ff */
[----:B------:R-:W-:Y:S02]  /*24310*/  IMAD R5, R11, UR7, R2 ;  /* 0x000000070b057c24 */ /* 0x000fe4000f8e0202 */
[----:B------:R-:W-:-:S04]  /*24320*/  IMAD.MOV.U32 R2, RZ, RZ, R13 ;  /* 0x000000ffff027224 */ /* 0x000fc800078e000d */
[----:B------:R-:W-:Y:S01]  /*24330*/  IMAD.WIDE.U32 R2, R11, UR6, R2 ;  /* 0x000000060b027c25 */ /* 0x000fe2000f8e0002 */
[----:B------:R-:W-:Y:S02]  /*24340*/  ULDC.64 UR6, c[0x0][0x640] ;  /* 0x0001900000067ab9 */ /* 0x000fe40000000a00 */
[----:B------:R-:W-:Y:S01]  /*24350*/  ISETP.NE.U32.AND P0, PT, RZ, UR6, PT ;  /* 0x00000006ff007c0c */ /* 0x000fe2000bf05070 */
[----:B------:R-:W-:-:S03]  /*24360*/  IMAD.IADD R3, R3, 0x1, R5 ;  /* 0x0000000103037824 */ /* 0x000fc600078e0205 */
[----:B------:R-:W-:Y:S02]  /*24370*/  ISETP.NE.AND.EX P0, PT, RZ, UR7, PT, P0 ;  /* 0x00000007ff007c0c */ /* 0x000fe4000bf05300 */
[--C-:B------:R-:W-:Y:S02]  /*24380*/  SHF.R.U64 R11, R2, UR5, R3.reuse ;  /* 0x00000005020b7c19 */ /* 0x100fe40008001203 */
[----:B------:R-:W-:Y:S01]  /*24390*/  SHF.R.U32.HI R2, RZ, UR5, R3 ;  /* 0x00000005ff027c19 */ /* 0x000fe20008011603 */
[----:B------:R-:W-:-:S03]  /*243a0*/  ULDC UR5, c[0x0][0x608] ;  /* 0x0001820000057ab9 */ /* 0x000fc60000000800 */
[--C-:B------:R-:W-:Y:S02]  /*243b0*/  SHF.R.U64 R12, R11, UR5, R2.reuse ;  /* 0x000000050b0c7c19 */ /* 0x100fe40008001202 */
[----:B------:R-:W-:Y:S01]  /*243c0*/  SHF.R.U32.HI R3, RZ, UR5, R2 ;  /* 0x00000005ff037c19 */ /* 0x000fe20008011602 */
[----:B------:R-:W-:-:S03]  /*243d0*/  ULDC UR5, c[0x0][0x658] ;  /* 0x0001960000057ab9 */ /* 0x000fc60000000800 */
[--C-:B------:R-:W-:Y:S02]  /*243e0*/  SHF.R.U64 R13, R12, UR5, R3.reuse ;  /* 0x000000050c0d7c19 */ /* 0x100fe40008001203 */
[----:B------:R-:W-:-:S03]  /*243f0*/  SHF.R.U32.HI R14, RZ, UR5, R3 ;  /* 0x00000005ff0e7c19 */ /* 0x000fc60008011603 */
[----:B------:R-:W-:Y:S02]  /*24400*/  IMAD.MOV.U32 R2, RZ, RZ, R13 ;  /* 0x000000ffff027224 */ /* 0x000fe400078e000d */
        /* <DEDUP_REMOVED lines=12> */
.L_x_537:
[----:B------:R-:W-:Y:S01]  /*244d0*/  ULDC UR5, c[0x0][0x648] ;  /* 0x0001920000057ab9 */ /* 0x000fe20000000800 */
[----:B------:R-:W-:Y:S02]  /*244e0*/  LOP3.LUT R12, R12, UR17, RZ, 0xc0, !PT ;  /* 0x000000110c0c7c12 */ /* 0x000fe4000f8ec0ff */
[----:B------:R-:W-:Y:S01]  /*244f0*/  SHF.R.U64 R3, R2, UR5, R3 ;  /* 0x0000000502037c19 */ /* 0x000fe20008001203 */
[----:B------:R-:W-:-:S04]  /*24500*/  ULDC UR5, c[0x0][0x638] ;  /* 0x00018e0000057ab9 */ /* 0x000fc80000000800 */
[----:B------:R-:W-:Y:S02]  /*24510*/  IMAD.MOV R2, RZ, RZ, -R3 ;  /* 0x000000ffff027224 */ /* 0x000fe400078e0a03 */
[----:B------:R-:W-:Y:S02]  /*24520*/  IMAD R5, R3, UR18, R12 ;  /* 0x0000001203057c24 */ /* 0x000fe4000f8e020c */
[----:B------:R-:W-:Y:S01]  /*24530*/  IMAD R13, R2, UR5, R13 ;  /* 0x00000005020d7c24 */ /* 0x000fe2000f8e020d */
[----:B------:R-:W-:Y:S01]  /*24540*/  ULDC UR5, c[0x0][0x610] ;  /* 0x0001840000057ab9 */ /* 0x000fe20000000800 */
[----:B------:R-:W-:Y:S01]  /*24550*/  LOP3.LUT R2, R11, UR4, RZ, 0xc0, !PT ;  /* 0x000000040b027c12 */ /* 0x000fe2000f8ec0ff */
[----:B------:R-:W-:Y:S01]  /*24560*/  IMAD R8, R5, UR5, R8 ;  /* 0x0000000505087c24 */ /* 0x000fe2000f8e0208 */
[----:B------:R-:W-:-:S03]  /*24570*/  ULDC UR5, c[0x0][0x600] ;  /* 0x0001800000057ab9 */ /* 0x000fc60000000800 */
[----:B------:R-:W-:Y:S02]  /*24580*/  IMAD R13, R13, UR5, R2 ;  /* 0x000000050d0d7c24 */ /* 0x000fe4000f8e0202 */
[----:B------:R-:W-:-:S03]  /*24590*/  IMAD.MOV.U32 R2, RZ, RZ, 0x1 ;  /* 0x00000001ff027424 */ /* 0x000fc600078e00ff */
[----:B------:R-:W-:Y:S02]  /*245a0*/  SEL R4, R13, R8, !P4 ;  /* 0x000000080d047207 */ /* 0x000fe40006000000 */
[----:B------:R-:W-:-:S07]  /*245b0*/  SEL R5, R8, R13, !P4 ;  /* 0x0000000d08057207 */ /* 0x000fce0006000000 */
.L_x_535:
[----:B------:R-:W-:Y:S05]  /*245c0*/  BSYNC B1 ;  /* 0x0000000000017941 */ /* 0x000fea0003800000 */
.L_x_534:
[----:B------:R-:W-:-:S13]  /*245d0*/  LOP3.LUT P0, RZ, R2, 0xff, RZ, 0xc0, !PT ;  /* 0x000000ff02ff7812 */ /* 0x000fda000780c0ff */
[----:B------:R-:W-:Y:S05]  /*245e0*/  @P0 BRA `(.L_x_538) ;  /* 0xfffffff400200947 */ /* 0x000fea000383ffff */
[----:B------:R-:W-:Y:S05]  /*245f0*/  BSYNC B0 ;  /* 0x0000000000007941 */ /* 0x000fea0003800000 */
.L_x_527:
[----:B------:R-:W-:-:S03]  /*24600*/  UMOV UR5, 0xffffffff ;  /* 0xffffffff00057882 */ /* 0x000fc60000000000 */
[----:B------:R-:W-:Y:S05]  /*24610*/  BRA.DIV UR5, `(.L_x_539) ;  /* 0x00000006059c7947 */ /* 0x000fea000b800000 */
[----:B------:R-:W-:-:S13]  /*24620*/  ELECT P0, URZ, PT ;  /* 0x00000000003f782f */ /* 0x000fda0003800000 */
.L_x_556:
[----:B------:R-:W-:Y:S04]  /*24630*/  BSSY B0, `(.L_x_540) ;  /* 0x0000049000007945 */ /* 0x000fe80003800000 */
[----:B------:R-:W-:Y:S05]  /*24640*/  @!P0 BRA `(.L_x_541) ;  /* 0x00000004001c8947 */ /* 0x000fea0003800000 */
[----:B------:R-:W2:Y:S02]  /*24650*/  LDL R2, [R1+0x3fc] ;  /* 0x0003fc0001027983 */ /* 0x000ea40000100800 */
[----:B--2---:R-:W-:-:S13]  /*24660*/  R2UR UR5, R2 ;  /* 0x00000000020572ca */ /* 0x004fda00000e0000 */
[----:B------:R-:W-:-:S04]  /*24670*/  ULOP3.LUT UR5, UR5, 0x2, URZ, 0xfc, !UPT ;  /* 0x0000000205057892 */ /* 0x000fc8000f8efc3f */
[----:B------:R-:W-:-:S06]  /*24680*/  UISETP.NE.AND UP0, UPT, UR5, 0x3, UPT ;  /* 0x000000030500788c */ /* 0x000fcc000bf05270 */
[----:B------:R-:W-:-:S13]  /*24690*/  PLOP3.LUT P0, PT, PT, PT, UP0, 0x80, 0x0 ;  /* 0x000000000000781c */ /* 0x000fda0003f0f008 */
[----:B------:R-:W-:Y:S05]  /*246a0*/  @!P0 BRA `(.L_x_542) ;  /* 0x0000000000048947 */ /* 0x000fea0003800000 */
[----:B------:R-:W-:Y:S01]  /*246b0*/  BPT.TRAP 0x1 ;  /* 0x000000040000795c */ /* 0x000fe20000300000 */
.L_x_542:
[----:B------:R-:W0:Y:S01]  /*246c0*/  S2R R3, SR_CgaCtaId ;  /* 0x0000000000037919 */ /* 0x000e220000008800 */
[----:B------:R-:W-:-:S04]  /*246d0*/  MOV R2, 0x400 ;  /* 0x0000040000027802 */ /* 0x000fc80000000f00 */
[----:B0-----:R-:W-:Y:S02]  /*246e0*/  LEA R2, R3, R2, 0x18 ;  /* 0x0000000203027211 */ /* 0x001fe400078ec0ff */
[----:B------:R-:W-:-:S03]  /*246f0*/  SHF.L.U32 R3, R0, 0x1f, RZ ;  /* 0x0000001f00037819 */ /* 0x000fc600000006ff */
[----:B------:R-:W-:-:S04]  /*24700*/  VIADD R2, R2, 0x38 ;  /* 0x0000003802027836 */ /* 0x000fc80000000000 */
[----:B------:R-:W-:-:S04]  /*24710*/  IMAD R4, R7, 0x8, R2 ;  /* 0x0000000807047824 */ /* 0x000fc800078e0202 */
[----:B------:R-:W0:Y:S02]  /*24720*/  SYNCS.PHASECHK.TRANS64.TRYWAIT P0, [R4+URZ], R3 ;  /* 0x00000003040075a7 */ /* 0x000e24000800017f */
[----:B0-----:R-:W-:Y:S05]  /*24730*/  @!P0 BRA `(.L_x_543) ;  /* 0x0000000400748947 */ /* 0x001fea0003800000 */
.L_x_557:
[----:B------:R-:W-:-:S05]  /*24740*/  VIADD R7, R7, 0x1 ;  /* 0x0000000107077836 */ /* 0x000fca0000000000 */
[----:B------:R-:W-:-:S04]  /*24750*/  ISETP.NE.AND P0, PT, R7, 0x7, PT ;  /* 0x000000070700780c */ /* 0x000fc80003f05270 */
[----:B0-----:R-:W-:Y:S02]  /*24760*/  SEL R3, RZ, 0x1, P0 ;  /* 0x00000001ff037807 */ /* 0x001fe40000000000 */
[----:B------:R-:W-:Y:S02]  /*24770*/  SEL R7, R7, RZ, P0 ;  /* 0x000000ff07077207 */ /* 0x000fe40000000000 */
[----:B------:R-:W-:-:S03]  /*24780*/  LOP3.LUT R4, R0, R3, RZ, 0x3c, !PT ;  /* 0x0000000300047212 */ /* 0x000fc600078e3cff */
[----:B------:R-:W-:Y:S01]  /*24790*/  IMAD R3, R7, 0x8, R2 ;  /* 0x0000000807037824 */ /* 0x000fe200078e0202 */
[----:B------:R-:W-:-:S04]  /*247a0*/  SHF.L.U32 R0, R4, 0x1f, RZ ;  /* 0x0000001f04007819 */ /* 0x000fc800000006ff */
[----:B------:R-:W0:Y:S02]  /*247b0*/  SYNCS.PHASECHK.TRANS64.TRYWAIT P0, [R3+URZ], R0 ;  /* 0x00000000030075a7 */ /* 0x000e24000800017f */
[----:B0-----:R-:W-:Y:S05]  /*247c0*/  @!P0 BRA `(.L_x_544) ;  /* 0x0000000400648947 */ /* 0x001fea0003800000 */
.L_x_558:
[----:B0-----:R-:W-:-:S05]  /*247d0*/  VIADD R0, R7, 0x1 ;  /* 0x0000000107007836 */ /* 0x001fca0000000000 */
[----:B------:R-:W-:-:S04]  /*247e0*/  ISETP.NE.AND P0, PT, R0, 0x7, PT ;  /* 0x000000070000780c */ /* 0x000fc80003f05270 */
[----:B------:R-:W-:Y:S02]  /*247f0*/  SEL R3, RZ, 0x1, P0 ;  /* 0x00000001ff037807 */ /* 0x000fe40000000000 */
[----:B------:R-:W-:Y:S02]  /*24800*/  SEL R5, R0, RZ, P0 ;  /* 0x000000ff00057207 */ /* 0x000fe40000000000 */
[----:B------:R-:W-:-:S03]  /*24810*/  LOP3.LUT R4, R4, R3, RZ, 0x3c, !PT ;  /* 0x0000000304047212 */ /* 0x000fc600078e3cff */
[----:B------:R-:W-:Y:S01]  /*24820*/  IMAD R3, R5, 0x8, R2 ;  /* 0x0000000805037824 */ /* 0x000fe200078e0202 */
[----:B------:R-:W-:-:S04]  /*24830*/  SHF.L.U32 R0, R4, 0x1f, RZ ;  /* 0x0000001f04007819 */ /* 0x000fc800000006ff */
[----:B------:R-:W0:Y:S02]  /*24840*/  SYNCS.PHASECHK.TRANS64.TRYWAIT P0, [R3+URZ], R0 ;  /* 0x00000000030075a7 */ /* 0x000e24000800017f */
[----:B0-----:R-:W-:Y:S05]  /*24850*/  @!P0 BRA `(.L_x_545) ;  /* 0x0000000400548947 */ /* 0x001fea0003800000 */
.L_x_559:
        /* <DEDUP_REMOVED lines=9> */
.L_x_560:
        /* <DEDUP_REMOVED lines=9> */
.L_x_561:
        /* <DEDUP_REMOVED lines=9> */
.L_x_562:
[----:B0-----:R-:W-:-:S05]  /*24a10*/  VIADD R0, R5, 0x1 ;  /* 0x0000000105007836 */ /* 0x001fca0000000000 */
[----:B------:R-:W-:-:S04]  /*24a20*/  ISETP.NE.AND P0, PT, R0, 0x7, PT ;  /* 0x000000070000780c */ /* 0x000fc80003f05270 */
[----:B------:R-:W-:Y:S02]  /*24a30*/  SEL R4, RZ, 0x1, P0 ;  /* 0x00000001ff047807 */ /* 0x000fe40000000000 */
[----:B------:R-:W-:Y:S02]  /*24a40*/  SEL R3, R0, RZ, P0 ;  /* 0x000000ff00037207 */ /* 0x000fe40000000000 */
[----:B------:R-:W-:-:S03]  /*24a50*/  LOP3.LUT R0, R7, R4, RZ, 0x3c, !PT ;  /* 0x0000000407007212 */ /* 0x000fc600078e3cff */
[----:B------:R-:W-:Y:S01]  /*24a60*/  IMAD R3, R3, 0x8, R2 ;  /* 0x0000000803037824 */ /* 0x000fe200078e0202 */
[----:B------:R-:W-:-:S07]  /*24a70*/  SHF.L.U32 R0, R0, 0x1f, RZ ;  /* 0x0000001f00007819 */ /* 0x000fce00000006ff */
.L_x_549:
[----:B0-----:R0:W1:Y:S02]  /*24a80*/  SYNCS.PHASECHK.TRANS64.TRYWAIT P0, [R3+URZ], R0 ;  /* 0x00000000030075a7 */ /* 0x001064000800017f */
[----:B-1----:R-:W-:Y:S05]  /*24a90*/  @!P0 NANOSLEEP.SYNCS 0x989680 ;  /* 0x009896800000895d */ /* 0x002fea0003900000 */
[----:B------:R-:W1:Y:S02]  /*24aa0*/  @!P0 SYNCS.PHASECHK.TRANS64 P0, [R3+URZ], R0 ;  /* 0x00000000030085a7 */ /* 0x000e64000800007f */
[----:B-1----:R-:W-:Y:S05]  /*24ab0*/  @!P0 BRA `(.L_x_549) ;  /* 0xfffffffc00f08947 */ /* 0x002fea000383ffff */
.L_x_541:
[----:B------:R-:W-:Y:S05]  /*24ac0*/  BSYNC B0 ;  /* 0x0000000000007941 */ /* 0x000fea0003800000 */
.L_x_540:
[----:B------:R-:W-:Y:S05]  /*24ad0*/  EXIT ;  /* 0x000000000000794d */ /* 0x000fea0003800000 */
.L_x_21:
[----:B-1----:R-:W-:-:S04]  /*24ae0*/  IMAD.U32 R5, RZ, RZ, UR5 ;  /* 0x00000005ff057e24 */ /* 0x002fc8000f8e00ff */
[----:B------:R1:W3:Y:S03]  /*24af0*/  SYNCS.PHASECHK.TRANS64.TRYWAIT P0, [R5+URZ], R0 ;  /* 0x00000000050075a7 */ /* 0x0002e6000800017f */
[----:B---3--:R-:W-:Y:S05]  /*24b00*/  @!P0 NANOSLEEP.SYNCS 0x989680 ;  /* 0x009896800000895d */ /* 0x008fea0003900000 */
[----:B------:R-:W3:Y:S02]  /*24b10*/  @!P0 SYNCS.PHASECHK.TRANS64 P0, [R5+URZ], R0 ;  /* 0x00000000050085a7 */ /* 0x000ee4000800007f */
[----:B---3--:R-:W-:Y:S05]  /*24b20*/  @!P0 BRA `(.L_x_21) ;  /* 0xfffffffc00ec8947 */ /* 0x008fea000383ffff */
[----:B------:R-:W-:Y:S05]  /*24b30*/  BRA `(.L_x_20) ;  /* 0xfffffde000c87947 */ /* 0x000fea000383ffff */
.L_x_27:
[----:B-----5:R1:W-:Y:S02]  /*24b40*/  STL [R1+0x420], R0 ;  /* 0x0004200001007387 */ /* 0x0203e40000100800 */
[----:B-1----:R-:W-:-:S04]  /*24b50*/  IMAD.U32 R0, RZ, RZ, UR8 ;  /* 0x00000008ff007e24 */ /* 0x002fc8000f8e00ff */
[----:B------:R1:W2:Y:S03]  /*24b60*/  SYNCS.PHASECHK.TRANS64.TRYWAIT P0, [R0+URZ], R6 ;  /* 0x00000006000075a7 */ /* 0x0002a6000800017f */
[----:B--2---:R-:W-:Y:S05]  /*24b70*/  @!P0 NANOSLEEP.SYNCS 0x989680 ;  /* 0x009896800000895d */ /* 0x004fea0003900000 */
[----:B------:R1:W2:Y:S02]  /*24b80*/  @!P0 SYNCS.PHASECHK.TRANS64 P0, [R0+URZ], R6 ;  /* 0x00000006000085a7 */ /* 0x0002a4000800007f */
[----:B-1----:R1:W5:Y:S02]  /*24b90*/  LDL.LU R0, [R1+0x420] ;  /* 0x0004200001007983 */ /* 0x0023640000300800 */
[----:B-12---:R-:W-:Y:S05]  /*24ba0*/  @!P0 BRA `(.L_x_27) ;  /* 0xfffffffc00e48947 */ /* 0x006fea000383ffff */
[----:B------:R-:W-:Y:S05]  /*24bb0*/  BRA `(.L_x_26) ;  /* 0xfffffe3000a47947 */ /* 0x000fea000383ffff */
.L_x_528:
[----:B------:R-:W-:Y:S01]  /*24bc0*/  BSSY B1, `(.L_x_550) ;  /* 0x0000006000017945 */ /* 0x000fe20003800000 */
[----:B------:R-:W-:-:S07]  /*24bd0*/  IMAD.MOV.U32 R2, RZ, RZ, -0x1 ;  /* 0xffffffffff027424 */ /* 0x000fce00078e00ff */
[----:B------:R-:W-:Y:S05]  /*24be0*/  WARPSYNC.COLLECTIVE R2, `(.L_x_551) ;  /* 0x00000000020c7348 */ /* 0x000fea0003c00000 */
[----:B------:R-:W-:Y:S02]  /*24bf0*/  ELECT P0, UR62, PT ;  /* 0x00000000003e782f */ /* 0x000fe40003800000 */
[----:B------:R-:W-:Y:S01]  /*24c00*/  MOV R2, UR62 ;  /* 0x0000003e00027c02 */ /* 0x000fe20008000f00 */
[----:B------:R-:W-:Y:S10]  /*24c10*/  ENDCOLLECTIVE ;  /* 0x000000000000791b */ /* 0x000ff40003800000 */
.L_x_551:
[----:B------:R-:W-:Y:S05]  /*24c20*/  BSYNC B1 ;  /* 0x0000000000017941 */ /* 0x000fea0003800000 */
.L_x_550:
[----:B------:R-:W-:Y:S05]  /*24c30*/  BRA `(.L_x_552) ;  /* 0xffffffec00987947 */ /* 0x000fea000383ffff */
.L_x_531:
[----:B0-----:R0:W1:Y:S02]  /*24c40*/  SYNCS.PHASECHK.TRANS64.TRYWAIT P0, [R14+URZ+0x38], R13 ;  /* 0x0000380d0e0075a7 */ /* 0x001064000800017f */
[----:B-1----:R-:W-:Y:S05]  /*24c50*/  @!P0 NANOSLEEP.SYNCS 0x989680 ;  /* 0x009896800000895d */ /* 0x002fea0003900000 */
[----:B------:R-:W1:Y:S02]  /*24c60*/  @!P0 SYNCS.PHASECHK.TRANS64 P0, [R14+URZ+0x38], R13 ;  /* 0x0000380d0e0085a7 */ /* 0x000e64000800007f */
[----:B-1----:R-:W-:Y:S05]  /*24c70*/  @!P0 BRA `(.L_x_531) ;  /* 0xfffffffc00f08947 */ /* 0x002fea000383ffff */
[----:B------:R-:W-:Y:S05]  /*24c80*/  BRA `(.L_x_553) ;  /* 0xffffffec00cc7947 */ /* 0x000fea000383ffff */
.L_x_539:
[----:B------:R-:W-:Y:S01]  /*24c90*/  BSSY B0, `(.L_x_554) ;  /* 0x0000006000007945 */ /* 0x000fe20003800000 */
[----:B------:R-:W-:-:S07]  /*24ca0*/  IMAD.MOV.U32 R2, RZ, RZ, -0x1 ;  /* 0xffffffffff027424 */ /* 0x000fce00078e00ff */
[----:B------:R-:W-:Y:S05]  /*24cb0*/  WARPSYNC.COLLECTIVE R2, `(.L_x_555) ;  /* 0x00000000020c7348 */ /* 0x000fea0003c00000 */
[----:B------:R-:W-:Y:S02]  /*24cc0*/  ELECT P0, UR62, PT ;  /* 0x00000000003e782f */ /* 0x000fe40003800000 */
[----:B------:R-:W-:Y:S01]  /*24cd0*/  MOV R2, UR62 ;  /* 0x0000003e00027c02 */ /* 0x000fe20008000f00 */
[----:B------:R-:W-:Y:S10]  /*24ce0*/  ENDCOLLECTIVE ;  /* 0x000000000000791b */ /* 0x000ff40003800000 */
.L_x_555:
[----:B------:R-:W-:Y:S05]  /*24cf0*/  BSYNC B0 ;  /* 0x0000000000007941 */ /* 0x000fea0003800000 */
.L_x_554:
[----:B------:R-:W-:Y:S05]  /*24d00*/  BRA `(.L_x_556) ;  /* 0xfffffff800487947 */ /* 0x000fea000383ffff */
.L_x_543:
[----:B0-----:R0:W1:Y:S02]  /*24d10*/  SYNCS.PHASECHK.TRANS64.TRYWAIT P0, [R4+URZ], R3 ;  /* 0x00000003040075a7 */ /* 0x001064000800017f */
[----:B-1----:R-:W-:Y:S05]  /*24d20*/  @!P0 NANOSLEEP.SYNCS 0x989680 ;  /* 0x009896800000895d */ /* 0x002fea0003900000 */
[----:B------:R-:W1:Y:S02]  /*24d30*/  @!P0 SYNCS.PHASECHK.TRANS64 P0, [R4+URZ], R3 ;  /* 0x00000003040085a7 */ /* 0x000e64000800007f */
[----:B-1----:R-:W-:Y:S05]  /*24d40*/  @!P0 BRA `(.L_x_543) ;  /* 0xfffffffc00f08947 */ /* 0x002fea000383ffff */
[----:B------:R-:W-:Y:S05]  /*24d50*/  BRA `(.L_x_557) ;  /* 0xfffffff800787947 */ /* 0x000fea000383ffff */
.L_x_544:
[----:B0-----:R0:W1:Y:S02]  /*24d60*/  SYNCS.PHASECHK.TRANS64.TRYWAIT P0, [R3+URZ], R0 ;  /* 0x00000000030075a7 */ /* 0x001064000800017f */
[----:B-1----:R-:W-:Y:S05]  /*24d70*/  @!P0 NANOSLEEP.SYNCS 0x989680 ;  /* 0x009896800000895d */ /* 0x002fea0003900000 */
[----:B------:R-:W1:Y:S02]  /*24d80*/  @!P0 SYNCS.PHASECHK.TRANS64 P0, [R3+URZ], R0 ;  /* 0x00000000030085a7 */ /* 0x000e64000800007f */
[----:B-1----:R-:W-:Y:S05]  /*24d90*/  @!P0 BRA `(.L_x_544) ;  /* 0xfffffffc00f08947 */ /* 0x002fea000383ffff */
[----:B------:R-:W-:Y:S05]  /*24da0*/  BRA `(.L_x_558) ;  /* 0xfffffff800887947 */ /* 0x000fea000383ffff */
.L_x_545:
[----:B0-----:R0:W1:Y:S02]  /*24db0*/  SYNCS.PHASECHK.TRANS64.TRYWAIT P0, [R3+URZ], R0 ;  /* 0x00000000030075a7 */ /* 0x001064000800017f */
[----:B-1----:R-:W-:Y:S05]  /*24dc0*/  @!P0 NANOSLEEP.SYNCS 0x989680 ;  /* 0x009896800000895d */ /* 0x002fea0003900000 */
[----:B------:R-:W1:Y:S02]  /*24dd0*/  @!P0 SYNCS.PHASECHK.TRANS64 P0, [R3+URZ], R0 ;  /* 0x00000000030085a7 */ /* 0x000e64000800007f */
[----:B-1----:R-:W-:Y:S05]  /*24de0*/  @!P0 BRA `(.L_x_545) ;  /* 0xfffffffc00f08947 */ /* 0x002fea000383ffff */
[----:B------:R-:W-:Y:S05]  /*24df0*/  BRA `(.L_x_559) ;  /* 0xfffffff800987947 */ /* 0x000fea000383ffff */
.L_x_546:
[----:B0-----:R0:W1:Y:S02]  /*24e00*/  SYNCS.PHASECHK.TRANS64.TRYWAIT P0, [R3+URZ], R0 ;  /* 0x00000000030075a7 */ /* 0x001064000800017f */
[----:B-1----:R-:W-:Y:S05]  /*24e10*/  @!P0 NANOSLEEP.SYNCS 0x989680 ;  /* 0x009896800000895d */ /* 0x002fea0003900000 */
[----:B------:R-:W1:Y:S02]  /*24e20*/  @!P0 SYNCS.PHASECHK.TRANS64 P0, [R3+URZ], R0 ;  /* 0x00000000030085a7 */ /* 0x000e64000800007f */
[----:B-1----:R-:W-:Y:S05]  /*24e30*/  @!P0 BRA `(.L_x_546) ;  /* 0xfffffffc00f08947 */ /* 0x002fea000383ffff */
[----:B------:R-:W-:Y:S05]  /*24e40*/  BRA `(.L_x_560) ;  /* 0xfffffff800a87947 */ /* 0x000fea000383ffff */
.L_x_547:
[----:B0-----:R0:W1:Y:S02]  /*24e50*/  SYNCS.PHASECHK.TRANS64.TRYWAIT P0, [R3+URZ], R0 ;  /* 0x00000000030075a7 */ /* 0x001064000800017f */
[----:B-1----:R-:W-:Y:S05]  /*24e60*/  @!P0 NANOSLEEP.SYNCS 0x989680 ;  /* 0x009896800000895d */ /* 0x002fea0003900000 */
[----:B------:R-:W1:Y:S02]  /*24e70*/  @!P0 SYNCS.PHASECHK.TRANS64 P0, [R3+URZ], R0 ;  /* 0x00000000030085a7 */ /* 0x000e64000800007f */
[----:B-1----:R-:W-:Y:S05]  /*24e80*/  @!P0 BRA `(.L_x_547) ;  /* 0xfffffffc00f08947 */ /* 0x002fea000383ffff */
[----:B------:R-:W-:Y:S05]  /*24e90*/  BRA `(.L_x_561) ;  /* 0xfffffff800b87947 */ /* 0x000fea000383ffff */
.L_x_548:
[----:B0-----:R0:W1:Y:S02]  /*24ea0*/  SYNCS.PHASECHK.TRANS64.TRYWAIT P0, [R3+URZ], R0 ;  /* 0x00000000030075a7 */ /* 0x001064000800017f */
[----:B-1----:R-:W-:Y:S05]  /*24eb0*/  @!P0 NANOSLEEP.SYNCS 0x989680 ;  /* 0x009896800000895d */ /* 0x002fea0003900000 */
[----:B------:R-:W1:Y:S02]  /*24ec0*/  @!P0 SYNCS.PHASECHK.TRANS64 P0, [R3+URZ], R0 ;  /* 0x00000000030085a7 */ /* 0x000e64000800007f */
[----:B-1----:R-:W-:Y:S05]  /*24ed0*/  @!P0 BRA `(.L_x_548) ;  /* 0xfffffffc00f08947 */ /* 0x002fea000383ffff */
[----:B------:R-:W-:Y:S05]  /*24ee0*/  BRA `(.L_x_562) ;  /* 0xfffffff800c87947 */ /* 0x000fea000383ffff */
.L_x_563:
[----:B------:R-:W-:-:S00]  /*24ef0*/  BRA `(.L_x_563) ;  /* 0xfffffffc00fc7947 */ /* 0x000fc0000383ffff */
[----:B------:R-:W-:-:S00]  /*24f00*/  NOP ;  /* 0x0000000000007918 */ /* 0x000fc00000000000 */
[----:B------:R-:W-:-:S00]  /*24f10*/  NOP ;  /* 0x0000000000007918 */ /* 0x000fc00000000000 */
[----:B------:R-:W-:-:S00]  /*24f20*/  NOP ;  /* 0x0000000000007918 */ /* 0x000fc00000000000 */
[----:B------:R-:W-:-:S00]  /*24f30*/  NOP ;  /* 0x0000000000007918 */ /* 0x000fc00000000000 */
[----:B------:R-:W-:-:S00]  /*24f40*/  NOP ;  /* 0x0000000000007918 */ /* 0x000fc00000000000 */
[----:B------:R-:W-:-:S00]  /*24f50*/  NOP ;  /* 0x0000000000007918 */ /* 0x000fc00000000000 */
[----:B------:R-:W-:-:S00]  /*24f60*/  NOP ;  /* 0x0000000000007918 */ /* 0x000fc00000000000 */
[----:B------:R-:W-:-:S00]  /*24f70*/  NOP ;  /* 0x0000000000007918 */ /* 0x000fc00000000000 */
.L_x_564:


//--------------------- .nv.shared._ZN7cutlass13device_kernelINS_4gemm6kernel13GemmUniversalIN4cute5tupleIJiiiiEEENS1_10collective13CollectiveMmaINS1_37MainloopSm90TmaGmmaWarpSpecializedFP8ILi7ENS5_IJNS4_1CILi2EEENSA_ILi1EEESC_EEENS1_35KernelTmaWarpSpecializedCooperativeEEENS5_IJNSA_ILi256EEENSA_ILi240EEENSA_ILi64EEEEEENS_12float_e4m3_tENS5_IJlSC_lEEESK_SL_NS4_8TiledMMAINS4_8MMA_AtomIJNS4_4SM904GMMA30MMA_64x16x32_F32E4M3E4M3_SS_TNILNSP_7ScaleInE1ELSR_1EEEEEENS4_6LayoutISD_NS5_IJSC_NSA_ILi0EEESV_EEEEENS5_IJNS4_10UnderscoreESY_SY_EEEEENS4_13SM90_TMA_LOADENS4_14ComposedLayoutINS4_7SwizzleILi2ELi4ELi3EEENS4_18smem_ptr_flag_bitsILi8EEENSU_INS5_IJNSA_ILi8EEESI_EEENS5_IJSI_SC_EEEEEEEvNS4_8identityENS4_23SM90_TMA_LOAD_MULTICASTES1B_vS1C_EENS_8epilogue10collective6detail29Sm90TmaWarpSpecializedAdapterINS1G_15DefaultEpilogueISK_SL_SL_NS1F_6thread17LinearCombinationISK_Li1EffLNS1K_9ScaleType4KindE0ELNS_15FloatRoundStyleE2ESK_EENS1_15EpilogueDefaultEEEEEvvEEEEvNT_6ParamsE --------------------------
	.section	.nv.shared._ZN7cutlass13device_kernelINS_4gemm6kernel13GemmUniversalIN4cute5tupleIJiiiiEEENS1_10collective13CollectiveMmaINS1_37MainloopSm90TmaGmmaWarpSpecializedFP8ILi7ENS5_IJNS4_1CILi2EEENSA_ILi1EEESC_EEENS1_35KernelTmaWarpSpecializedCooperativeEEENS5_IJNSA_ILi256EEENSA_ILi240EEENSA_ILi64EEEEEENS_12float_e4m3_tENS5_IJlSC_lEEESK_SL_NS4_8TiledMMAINS4_8MMA_AtomIJNS4_4SM904GMMA30MMA_64x16x32_F32E4M3E4M3_SS_TNILNSP_7ScaleInE1ELSR_1EEEEEENS4_6LayoutISD_NS5_IJSC_NSA_ILi0EEESV_EEEEENS5_IJNS4_10UnderscoreESY_SY_EEEEENS4_13SM90_TMA_LOADENS4_14ComposedLayoutINS4_7SwizzleILi2ELi4ELi3EEENS4_18smem_ptr_flag_bitsILi8EEENSU_INS5_IJNSA_ILi8EEESI_EEENS5_IJSI_SC_EEEEEEEvNS4_8identityENS4_23SM90_TMA_LOAD_MULTICASTES1B_vS1C_EENS_8epilogue10collective6detail29Sm90TmaWarpSpecializedAdapterINS1G_15DefaultEpilogueISK_SL_SL_NS1F_6thread17LinearCombinationISK_Li1EffLNS1K_9ScaleType4KindE0ELNS_15FloatRoundStyleE2ESK_EENS1_15EpilogueDefaultEEEEEvvEEEEvNT_6ParamsE,"aw",@nobits
	.sectionflags	@""
	.align	16
	.zero		1024


//--------------------- .nv.shared.reserved.0     --------------------------
	.section	.nv.shared.reserved.0,"aw",@nobits
	.weak		__nv_reservedSMEM_offset_0_alias
	.size		__nv_reservedSMEM_offset_0_alias, 0, 0
	.other		__nv_reservedSMEM_offset_0_alias,@"STO_CUDA_RESERVED_SHARED STV_DEFAULT"
__nv_reservedSMEM_offset_0_alias:
	.zero		0


//--------------------- .nv.global                --------------------------
	.section	.nv.global,"aw",@nobits
.nv.global:
	.type		_ZN40_INTERNAL_381ac975_4_k_cu_5c3d3c34_138014cute1_E,@object
	.size		_ZN40_INTERNAL_381ac975_4_k_cu_5c3d3c34_138014cute1_E,(_ZN40_INTERNAL_381ac975_4_k_cu_5c3d3c34_138014cuda3std3__45__cpo6cbeginE - _ZN40_INTERNAL_381ac975_4_k_cu_5c3d3c34_138014cute1_E)
_ZN40_INTERNAL_381ac975_4_k_cu_5c3d3c34_138014cute1_E:
	.zero		1
	.type		_ZN40_INTERNAL_381ac975_4_k_cu_5c3d3c34_138014cuda3std3__45__cpo6cbeginE,@object
	.size		_ZN40_INTERNAL_381ac975_4_k_cu_5c3d3c34_138014cuda3std3__45__cpo6cbeginE,(_ZN40_INTERNAL_381ac975_4_k_cu_5c3d3c34_138014cuda3std3__48in_placeE - _ZN40_INTERNAL_381ac975_4_k_cu_5c3d3c34_138014cuda3std3__45__cpo6cbeginE)
_ZN40_INTERNAL_381ac975_4_k_cu_5c3d3c34_138014cuda3std3__45__cpo6cbeginE:
	.zero		1
	.type		_ZN40_INTERNAL_381ac975_4_k_cu_5c3d3c34_138014cuda3std3__48in_placeE,@object
	.size		_ZN40_INTERNAL_381ac975_4_k_cu_5c3d3c34_138014cuda3std3__48in_placeE,(_ZN40_INTERNAL_381ac975_4_k_cu_5c3d3c34_138014cuda3std6ranges3__45__cpo9iter_moveE - _ZN40_INTERNAL_381ac975_4_k_cu_5c3d3c34_138014cuda3std3__48in_placeE)
_ZN40_INTERNAL_381ac975_4_k_cu_5c3d3c34_138014cuda3std3__48in_placeE:
	.zero		1
	.type		_ZN40_INTERNAL_381ac975_4_k_cu_5c3d3c34_138014cuda3std6ranges3__45__cpo9iter_moveE,@object
	.size		_ZN40_INTERNAL_381ac975_4_k_cu_5c3d3c34_138014cuda3std6ranges3__45__cpo9iter_moveE,(_ZN40_INTERNAL_381ac975_4_k_cu_5c3d3c34_138014cuda3std3__45__cpo5beginE - _ZN40_INTERNAL_381ac975_4_k_cu_5c3d3c34_138014cuda3std6ranges3__45__cpo9iter_moveE)
_ZN40_INTERNAL_381ac975_4_k_cu_5c3d3c34_138014cuda3std6ranges3__45__cpo9iter_moveE:
	.zero		1
	.type		_ZN40_INTERNAL_381ac975_4_k_cu_5c3d3c34_138014cuda3std3__45__cpo5beginE,@object
	.size		_ZN40_INTERNAL_381ac975_4_k_cu_5c3d3c34_138014cuda3std3__45__cpo5beginE,(_ZN40_INTERNAL_381ac975_4_k_cu_5c3d3c34_138014cuda3std3__442_GLOBAL__N__381ac975_4_k_cu_5c3d3c34_138016ignoreE - _ZN40_INTERNAL_381ac975_4_k_cu_5c3d3c34_138014cuda3std3__45__cpo5beginE)
_ZN40_INTERNAL_381ac975_4_k_cu_5c3d3c34_138014cuda3std3__45__cpo5beginE:
	.zero		1
	.type		_ZN40_INTERNAL_381ac975_4_k_cu_5c3d3c34_138014cuda3std3__442_GLOBAL__N__381ac975_4_k_cu_5c3d3c34_138016ignoreE,@object
	.size		_ZN40_INTERNAL_381ac975_4_k_cu_5c3d3c34_138014cuda3std3__442_GLOBAL__N__381ac975_4_k_cu_5c3d3c34_138016ignoreE,(_ZN40_INTERNAL_381ac975_4_k_cu_5c3d3c34_138014cute7productE - _ZN40_INTERNAL_381ac975_4_k_cu_5c3d3c34_138014cuda3std3__442_GLOBAL__N__381ac975_4_k_cu_5c3d3c34_138016ignoreE)
_ZN40_INTERNAL_381ac975_4_k_cu_5c3d3c34_138014cuda3std3__442_GLOBAL__N__381ac975_4_k_cu_5c3d3c34_138016ignoreE:
	.zero		1
	.type		_ZN40_INTERNAL_381ac975_4_k_cu_5c3d3c34_138014cute7productE,@object
	.size		_ZN40_INTERNAL_381ac975_4_k_cu_5c3d3c34_138014cute7productE,(_ZN40_INTERNAL_381ac975_4_k_cu_5c3d3c34_138014cuda3std3__45__cpo3endE - _ZN40_INTERNAL_381ac975_4_k_cu_5c3d3c34_138014cute7productE)
_ZN40_INTERNAL_381ac975_4_k_cu_5c3d3c34_138014cute7productE:
	.zero		1
	.type		_ZN40_INTERNAL_381ac975_4_k_cu_5c3d3c34_138014cuda3std3__45__cpo3endE,@object
	.size		_ZN40_INTERNAL_381ac975_4_k_cu_5c3d3c34_138014cuda3std3__45__cpo3endE,(_ZN40_INTERNAL_381ac975_4_k_cu_5c3d3c34_138014cuda3std3__419piecewise_constructE - _ZN40_INTERNAL_381ac975_4_k_cu_5c3d3c34_138014cuda3std3__45__cpo3endE)
_ZN40_INTERNAL_381ac975_4_k_cu_5c3d3c34_138014cuda3std3__45__cpo3endE:
	.zero		1
	.type		_ZN40_INTERNAL_381ac975_4_k_cu_5c3d3c34_138014cuda3std3__419piecewise_constructE,@object
	.size		_ZN40_INTERNAL_381ac975_4_k_cu_5c3d3c34_138014cuda3std3__419piecewise_constructE,(_ZN40_INTERNAL_381ac975_4_k_cu_5c3d3c34_138014cuda3std3__45__cpo4cendE - _ZN40_INTERNAL_381ac975_4_k_cu_5c3d3c34_138014cuda3std3__419piecewise_constructE)
_ZN40_INTERNAL_381ac975_4_k_cu_5c3d3c34_138014cuda3std3__419piecewise_constructE:
	.zero		1
	.type		_ZN40_INTERNAL_381ac975_4_k_cu_5c3d3c34_138014cuda3std3__45__cpo4cendE,@object
	.size		_ZN40_INTERNAL_381ac975_4_k_cu_5c3d3c34_138014cuda3std3__45__cpo4cendE,(_ZN40_INTERNAL_381ac975_4_k_cu_5c3d3c34_138014cuda3std6ranges3__45__cpo4swapE - _ZN40_INTERNAL_381ac975_4_k_cu_5c3d3c34_138014cuda3std3__45__cpo4cendE)
_ZN40_INTERNAL_381ac975_4_k_cu_5c3d3c34_138014cuda3std3__45__cpo4cendE:
	.zero		1
	.type		_ZN40_INTERNAL_381ac975_4_k_cu_5c3d3c34_138014cuda3std6ranges3__45__cpo4swapE,@object
	.size		_ZN40_INTERNAL_381ac975_4_k_cu_5c3d3c34_138014cuda3std6ranges3__45__cpo4swapE,(.L_7 - _ZN40_INTERNAL_381ac975_4_k_cu_5c3d3c34_138014cuda3std6ranges3__45__cpo4swapE)
_ZN40_INTERNAL_381ac975_4_k_cu_5c3d3c34_138014cuda3std6ranges3__45__cpo4swapE:
	.zero		1
.L_7:


//--------------------- .nv.constant0._ZN7cutlass13device_kernelINS_4gemm6kernel13GemmUniversalIN4cute5tupleIJiiiiEEENS1_10collective13CollectiveMmaINS1_37MainloopSm90TmaGmmaWarpSpecializedFP8ILi7ENS5_IJNS4_1CILi2EEENSA_ILi1EEESC_EEENS1_35KernelTmaWarpSpecializedCooperativeEEENS5_IJNSA_ILi256EEENSA_ILi240EEENSA_ILi64EEEEEENS_12float_e4m3_tENS5_IJlSC_lEEESK_SL_NS4_8TiledMMAINS4_8MMA_AtomIJNS4_4SM904GMMA30MMA_64x16x32_F32E4M3E4M3_SS_TNILNSP_7ScaleInE1ELSR_1EEEEEENS4_6LayoutISD_NS5_IJSC_NSA_ILi0EEESV_EEEEENS5_IJNS4_10UnderscoreESY_SY_EEEEENS4_13SM90_TMA_LOADENS4_14ComposedLayoutINS4_7SwizzleILi2ELi4ELi3EEENS4_18smem_ptr_flag_bitsILi8EEENSU_INS5_IJNSA_ILi8EEESI_EEENS5_IJSI_SC_EEEEEEEvNS4_8identityENS4_23SM90_TMA_LOAD_MULTICASTES1B_vS1C_EENS_8epilogue10collective6detail29Sm90TmaWarpSpecializedAdapterINS1G_15DefaultEpilogueISK_SL_SL_NS1F_6thread17LinearCombinationISK_Li1EffLNS1K_9ScaleType4KindE0ELNS_15FloatRoundStyleE2ESK_EENS1_15EpilogueDefaultEEEEEvvEEEEvNT_6ParamsE --------------------------
	.section	.nv.constant0._ZN7cutlass13device_kernelINS_4gemm6kernel13GemmUniversalIN4cute5tupleIJiiiiEEENS1_10collective13CollectiveMmaINS1_37MainloopSm90TmaGmmaWarpSpecializedFP8ILi7ENS5_IJNS4_1CILi2EEENSA_ILi1EEESC_EEENS1_35KernelTmaWarpSpecializedCooperativeEEENS5_IJNSA_ILi256EEENSA_ILi240EEENSA_ILi64EEEEEENS_12float_e4m3_tENS5_IJlSC_lEEESK_SL_NS4_8TiledMMAINS4_8MMA_AtomIJNS4_4SM904GMMA30MMA_64x16x32_F32E4M3E4M3_SS_TNILNSP_7ScaleInE1ELSR_1EEEEEENS4_6LayoutISD_NS5_IJSC_NSA_ILi0EEESV_EEEEENS5_IJNS4_10UnderscoreESY_SY_EEEEENS4_13SM90_TMA_LOADENS4_14ComposedLayoutINS4_7SwizzleILi2ELi4ELi3EEENS4_18smem_ptr_flag_bitsILi8EEENSU_INS5_IJNSA_ILi8EEESI_EEENS5_IJSI_SC_EEEEEEEvNS4_8identityENS4_23SM90_TMA_LOAD_MULTICASTES1B_vS1C_EENS_8epilogue10collective6detail29Sm90TmaWarpSpecializedAdapterINS1G_15DefaultEpilogueISK_SL_SL_NS1F_6thread17LinearCombinationISK_Li1EffLNS1K_9ScaleType4KindE0ELNS_15FloatRoundStyleE2ESK_EENS1_15EpilogueDefaultEEEEEvvEEEEvNT_6ParamsE,"a",@progbits
	.sectionflags	@""
	.align	4
.nv.constant0._ZN7cutlass13device_kernelINS_4gemm6kernel13GemmUniversalIN4cute5tupleIJiiiiEEENS1_10collective13CollectiveMmaINS1_37MainloopSm90TmaGmmaWarpSpecializedFP8ILi7ENS5_IJNS4_1CILi2EEENSA_ILi1EEESC_EEENS1_35KernelTmaWarpSpecializedCooperativeEEENS5_IJNSA_ILi256EEENSA_ILi240EEENSA_ILi64EEEEEENS_12float_e4m3_tENS5_IJlSC_lEEESK_SL_NS4_8TiledMMAINS4_8MMA_AtomIJNS4_4SM904GMMA30MMA_64x16x32_F32E4M3E4M3_SS_TNILNSP_7ScaleInE1ELSR_1EEEEEENS4_6LayoutISD_NS5_IJSC_NSA_ILi0EEESV_EEEEENS5_IJNS4_10UnderscoreESY_SY_EEEEENS4_13SM90_TMA_LOADENS4_14ComposedLayoutINS4_7SwizzleILi2ELi4ELi3EEENS4_18smem_ptr_flag_bitsILi8EEENSU_INS5_IJNSA_ILi8EEESI_EEENS5_IJSI_SC_EEEEEEEvNS4_8identityENS4_23SM90_TMA_LOAD_MULTICASTES1B_vS1C_EENS_8epilogue10collective6detail29Sm90TmaWarpSpecializedAdapterINS1G_15DefaultEpilogueISK_SL_SL_NS1F_6thread17LinearCombinationISK_Li1EffLNS1K_9ScaleType4KindE0ELNS_15FloatRoundStyleE2ESK_EENS1_15EpilogueDefaultEEEEEvvEEEEvNT_6ParamsE:
	.zero		1664


//--------------------- SYMBOLS --------------------------

	.type		.nv.reservedSmem.offset0,@object
	.size		.nv.reservedSmem.offset0,0x4
